def matmul_kernel(
    a_ptr,
    b_ptr,
    c_ptr,
    M,
    N,
    K,
    stride_am,
    stride_ak,
    stride_bk,
    stride_bn,
    stride_cm,
    stride_cn,
    BLOCK_M: tl.constexpr,
    BLOCK_N: tl.constexpr,
    BLOCK_K: tl.constexpr,
    GROUP_M: tl.constexpr,
):
    pid = tl.program_id(axis=0)
    num_pid_m = tl.cdiv(M, BLOCK_M)
    num_pid_n = tl.cdiv(N, BLOCK_N)
    num_pid_in_group = GROUP_M * num_pid_n
    group_id = pid // num_pid_in_group
    first_pid_m = group_id * GROUP_M
    group_size_m = min(num_pid_m - first_pid_m, GROUP_M)
    pid_m = first_pid_m + ((pid % num_pid_in_group) % group_size_m)
    pid_n = (pid % num_pid_in_group) // group_size_m

    offs_am = (pid_m * BLOCK_M + tl.arange(0, BLOCK_M)) % M
    offs_bn = (pid_n * BLOCK_N + tl.arange(0, BLOCK_N)) % N
    offs_k = tl.arange(0, BLOCK_K)
    a_ptrs = a_ptr + offs_am[:, None] * stride_am + offs_k[None, :] * stride_ak
    b_ptrs = b_ptr + offs_k[:, None] * stride_bk + offs_bn[None, :] * stride_bn

    acc = tl.zeros((BLOCK_M, BLOCK_N), dtype=tl.float32)
    for kk in range(0, tl.cdiv(K, BLOCK_K)):
        a = tl.load(a_ptrs, mask=offs_k[None, :] < K - kk * BLOCK_K, other=0.0)
        b = tl.load(b_ptrs, mask=offs_k[:, None] < K - kk * BLOCK_K, other=0.0)
        acc = tl.dot(a, b, acc)
        a_ptrs += BLOCK_K * stride_ak
        b_ptrs += BLOCK_K * stride_bk

    c = acc.to(c_ptr.dtype.element_ty)
    offs_cm = pid_m * BLOCK_M + tl.arange(0, BLOCK_M)
    offs_cn = pid_n * BLOCK_N + tl.arange(0, BLOCK_N)
    c_ptrs = c_ptr + offs_cm[:, None] * stride_cm + offs_cn[None, :] * stride_cn
    mask = (offs_cm[:, None] < M) & (offs_cn[None, :] < N)
    tl.store(c_ptrs, c, mask=mask)

# config = {"BLOCK_K": 128, "BLOCK_M": 64, "BLOCK_N": 64, "GROUP_M": 4, "arch": "sm_90", "dtype": "fp8e5m2", "num_ctas": 1, "num_stages": 3, "num_warps": 4}
# arch = sm_90


// ===== COMPILED SASS (sm_90a) =====

	.target	sm_90a

	.elftype	@"ET_EXEC"


//--------------------- .note.nv.tkinfo           --------------------------
	.section	.note.nv.tkinfo,"",@"SHT_NOTE"
	.sectionflags	@"SHF_NOTE_NV_TKINFO"
	.tkinfo
        /*0018*/ 	.word	0x00000002
        /*0030*/ 	.string	""
        /*0030*/ 	.string	"ptxas"
        /*0030*/ 	.string	"Cuda compilation tools, release 13.0, V13.0.88"
        /*0030*/ 	.string	"Build cuda_13.0.r13.0/compiler.36424714_0"
        /*0030*/ 	.string	"-v  -suppress-debug-info  -lineinfo  -arch sm_90a "



//--------------------- .note.nv.cuinfo           --------------------------
	.section	.note.nv.cuinfo,"",@"SHT_NOTE"
	.sectionflags	@"SHF_NOTE_NV_CUINFO"
        /*0018*/ 	.short	0x0002
        /*001a*/ 	.short	0x005a
        /*001c*/ 	.short	0x0082
	.zero		2


//--------------------- .nv.info                  --------------------------
	.section	.nv.info,"",@"SHT_CUDA_INFO"
	.align	4


	//----- nvinfo : EIATTR_REGCOUNT
	.align		4
        /*0000*/ 	.byte	0x04, 0x2f
        /*0002*/ 	.short	(.L_1 - .L_0)
	.align		4
.L_0:
        /*0004*/ 	.word	index@(matmul_kernel)
        /*0008*/ 	.word	0x000000ff


	//----- nvinfo : EIATTR_FRAME_SIZE
	.align		4
.L_1:
        /*000c*/ 	.byte	0x04, 0x11
        /*000e*/ 	.short	(.L_3 - .L_2)
	.align		4
.L_2:
        /*0010*/ 	.word	index@(matmul_kernel)
        /*0014*/ 	.word	0x00000010


	//----- nvinfo : EIATTR_MIN_STACK_SIZE
	.align		4
.L_3:
        /*0018*/ 	.byte	0x04, 0x12
        /*001a*/ 	.short	(.L_5 - .L_4)
	.align		4
.L_4:
        /*001c*/ 	.word	index@(matmul_kernel)
        /*0020*/ 	.word	0x00000010
.L_5:


//--------------------- .nv.compat                --------------------------
	.section	.nv.compat,"",@"SHT_CUDA_COMPAT_INFO"
	.align	4
        /*0000*/ 	.byte	0x02, 0x09, 0x01, 0x00, 0x02, 0x02, 0x04, 0x00, 0x02, 0x05, 0x05, 0x00, 0x03, 0x07, 0x01, 0x01
        /*0010*/ 	.byte	0x02, 0x03, 0x00, 0x00, 0x02, 0x06, 0x01, 0x00, 0x04, 0x0b, 0x08, 0x00, 0x00, 0x00, 0x00, 0x00
        /*0020*/ 	.byte	0x00, 0x00, 0x00, 0x00


//--------------------- .nv.info.matmul_kernel    --------------------------
	.section	.nv.info.matmul_kernel,"",@"SHT_CUDA_INFO"
	.sectionflags	@""
	.align	4


	//----- nvinfo : EIATTR_CUDA_API_VERSION
	.align		4
        /*0000*/ 	.byte	0x04, 0x37
        /*0002*/ 	.short	(.L_7 - .L_6)
.L_6:
        /*0004*/ 	.word	0x00000082


	//----- nvinfo : EIATTR_KPARAM_INFO
	.align		4
.L_7:
        /*0008*/ 	.byte	0x04, 0x17
        /*000a*/ 	.short	(.L_9 - .L_8)
.L_8:
        /*000c*/ 	.word	0x00000000
        /*0010*/ 	.short	0x000d
        /*0012*/ 	.short	0x0048
        /*0014*/ 	.byte	0x00, 0xf4, 0x21, 0x00


	//----- nvinfo : EIATTR_KPARAM_INFO
	.align		4
.L_9:
        /*0018*/ 	.byte	0x04, 0x17
        /*001a*/ 	.short	(.L_11 - .L_10)
.L_10:
        /*001c*/ 	.word	0x00000000
        /*0020*/ 	.short	0x000c
        /*0022*/ 	.short	0x0040
        /*0024*/ 	.byte	0x00, 0xf4, 0x21, 0x00


	//----- nvinfo : EIATTR_KPARAM_INFO
	.align		4
.L_11:
        /*0028*/ 	.byte	0x04, 0x17
        /*002a*/ 	.short	(.L_13 - .L_12)
.L_12:
        /*002c*/ 	.word	0x00000000
        /*0030*/ 	.short	0x000b
        /*0032*/ 	.short	0x0038
        /*0034*/ 	.byte	0x00, 0xf0, 0x11, 0x00


	//----- nvinfo : EIATTR_KPARAM_INFO
	.align		4
.L_13:
        /*0038*/ 	.byte	0x04, 0x17
        /*003a*/ 	.short	(.L_15 - .L_14)
.L_14:
        /*003c*/ 	.word	0x00000000
        /*0040*/ 	.short	0x000a
        /*0042*/ 	.short	0x0034
        /*0044*/ 	.byte	0x00, 0xf0, 0x11, 0x00


	//----- nvinfo : EIATTR_KPARAM_INFO
	.align		4
.L_15:
        /*0048*/ 	.byte	0x04, 0x17
        /*004a*/ 	.short	(.L_17 - .L_16)
.L_16:
        /*004c*/ 	.word	0x00000000
        /*0050*/ 	.short	0x0009
        /*0052*/ 	.short	0x0030
        /*0054*/ 	.byte	0x00, 0xf0, 0x11, 0x00


	//----- nvinfo : EIATTR_KPARAM_INFO
	.align		4
.L_17:
        /*0058*/ 	.byte	0x04, 0x17
        /*005a*/ 	.short	(.L_19 - .L_18)
.L_18:
        /*005c*/ 	.word	0x00000000
        /*0060*/ 	.short	0x0008
        /*0062*/ 	.short	0x002c
        /*0064*/ 	.byte	0x00, 0xf0, 0x11, 0x00


	//----- nvinfo : EIATTR_KPARAM_INFO
	.align		4
.L_19:
        /*0068*/ 	.byte	0x04, 0x17
        /*006a*/ 	.short	(.L_21 - .L_20)
.L_20:
        /*006c*/ 	.word	0x00000000
        /*0070*/ 	.short	0x0007
        /*0072*/ 	.short	0x0028
        /*0074*/ 	.byte	0x00, 0xf0, 0x11, 0x00


	//----- nvinfo : EIATTR_KPARAM_INFO
	.align		4
.L_21:
        /*0078*/ 	.byte	0x04, 0x17
        /*007a*/ 	.short	(.L_23 - .L_22)
.L_22:
        /*007c*/ 	.word	0x00000000
        /*0080*/ 	.short	0x0006
        /*0082*/ 	.short	0x0024
        /*0084*/ 	.byte	0x00, 0xf0, 0x11, 0x00


	//----- nvinfo : EIATTR_KPARAM_INFO
	.align		4
.L_23:
        /*0088*/ 	.byte	0x04, 0x17
        /*008a*/ 	.short	(.L_25 - .L_24)
.L_24:
        /*008c*/ 	.word	0x00000000
        /*0090*/ 	.short	0x0005
        /*0092*/ 	.short	0x0020
        /*0094*/ 	.byte	0x00, 0xf0, 0x11, 0x00


	//----- nvinfo : EIATTR_KPARAM_INFO
	.align		4
.L_25:
        /*0098*/ 	.byte	0x04, 0x17
        /*009a*/ 	.short	(.L_27 - .L_26)
.L_26:
        /*009c*/ 	.word	0x00000000
        /*00a0*/ 	.short	0x0004
        /*00a2*/ 	.short	0x001c
        /*00a4*/ 	.byte	0x00, 0xf0, 0x11, 0x00


	//----- nvinfo : EIATTR_KPARAM_INFO
	.align		4
.L_27:
        /*00a8*/ 	.byte	0x04, 0x17
        /*00aa*/ 	.short	(.L_29 - .L_28)
.L_28:
        /*00ac*/ 	.word	0x00000000
        /*00b0*/ 	.short	0x0003
        /*00b2*/ 	.short	0x0018
        /*00b4*/ 	.byte	0x00, 0xf0, 0x11, 0x00


	//----- nvinfo : EIATTR_KPARAM_INFO
	.align		4
.L_29:
        /*00b8*/ 	.byte	0x04, 0x17
        /*00ba*/ 	.short	(.L_31 - .L_30)
.L_30:
        /*00bc*/ 	.word	0x00000000
        /*00c0*/ 	.short	0x0002
        /*00c2*/ 	.short	0x0010
        /*00c4*/ 	.byte	0x00, 0xf4, 0x21, 0x00


	//----- nvinfo : EIATTR_KPARAM_INFO
	.align		4
.L_31:
        /*00c8*/ 	.byte	0x04, 0x17
        /*00ca*/ 	.short	(.L_33 - .L_32)
.L_32:
        /*00cc*/ 	.word	0x00000000
        /*00d0*/ 	.short	0x0001
        /*00d2*/ 	.short	0x0008
        /*00d4*/ 	.byte	0x00, 0xf4, 0x21, 0x00


	//----- nvinfo : EIATTR_KPARAM_INFO
	.align		4
.L_33:
        /*00d8*/ 	.byte	0x04, 0x17
        /*00da*/ 	.short	(.L_35 - .L_34)
.L_34:
        /*00dc*/ 	.word	0x00000000
        /*00e0*/ 	.short	0x0000
        /*00e2*/ 	.short	0x0000
        /*00e4*/ 	.byte	0x00, 0xf4, 0x21, 0x00


	//----- nvinfo : EIATTR_SPARSE_MMA_MASK
	.align		4
.L_35:
        /*00e8*/ 	.byte	0x03, 0x50
        /*00ea*/ 	.short	0x0000


	//----- nvinfo : EIATTR_MAXREG_COUNT
	.align		4
        /*00ec*/ 	.byte	0x03, 0x1b
        /*00ee*/ 	.short	0x00ff


	//----- nvinfo : EIATTR_NUM_BARRIERS
	.align		4
        /*00f0*/ 	.byte	0x02, 0x4c
        /*00f2*/ 	.byte	0x01
	.zero		1


	//----- nvinfo : EIATTR_ANNOTATIONS
	.align		4
        /*00f4*/ 	.byte	0x04, 0x55
        /*00f6*/ 	.short	(.L_37 - .L_36)


	//   ....[0]....
.L_36:
        /*00f8*/ 	.word	0x00000001
        /*00fc*/ 	.byte	0x20, 0x06, 0x00, 0x00, 0x01, 0x00, 0x00, 0x00, 0x30, 0x08, 0x00, 0x00, 0x01, 0x00, 0x00, 0x00
        /*010c*/ 	.byte	0x40, 0x4f, 0x00, 0x00, 0x01, 0x00, 0x00, 0x00, 0x80, 0x4f, 0x00, 0x00, 0x01, 0x00, 0x00, 0x00
        /*011c*/ 	.byte	0x60, 0x51, 0x00, 0x00, 0x01, 0x00, 0x00, 0x00, 0xa0, 0x58, 0x00, 0x00, 0x01, 0x00, 0x00, 0x00
        /*012c*/ 	.byte	0x50, 0x7c, 0x00, 0x00, 0x01, 0x00, 0x00, 0x00, 0x40, 0x98, 0x00, 0x00, 0x01, 0x00, 0x00, 0x00
        /*013c*/ 	.byte	0x20, 0x9e, 0x00, 0x00


	//----- nvinfo : EIATTR_MERCURY_ISA_VERSION
	.align		4
.L_37:
        /*0140*/ 	.byte	0x03, 0x5f
        /*0142*/ 	.short	0x0101


	//----- nvinfo : EIATTR_EXIT_INSTR_OFFSETS
	.align		4
        /*0144*/ 	.byte	0x04, 0x1c
        /*0146*/ 	.short	(.L_39 - .L_38)


	//   ....[0]....
.L_38:
        /*0148*/ 	.word	0x0000ada0


	//   ....[1]....
        /*014c*/ 	.word	0x0000adc0


	//----- nvinfo : EIATTR_REQNTID
	.align		4
.L_39:
        /*0150*/ 	.byte	0x04, 0x10
        /*0152*/ 	.short	(.L_41 - .L_40)
.L_40:
        /*0154*/ 	.word	0x00000080
        /*0158*/ 	.word	0x00000001
        /*015c*/ 	.word	0x00000001


	//----- nvinfo : EIATTR_CBANK_PARAM_SIZE
	.align		4
.L_41:
        /*0160*/ 	.byte	0x03, 0x19
        /*0162*/ 	.short	0x0050


	//----- nvinfo : EIATTR_PARAM_CBANK
	.align		4
        /*0164*/ 	.byte	0x04, 0x0a
        /*0166*/ 	.short	(.L_43 - .L_42)
	.align		4
.L_42:
        /*0168*/ 	.word	index@(.nv.constant0.matmul_kernel)
        /*016c*/ 	.short	0x0210
        /*016e*/ 	.short	0x0050


	//----- nvinfo : EIATTR_SW_WAR
	.align		4
.L_43:
        /*0170*/ 	.byte	0x04, 0x36
        /*0172*/ 	.short	(.L_45 - .L_44)
.L_44:
        /*0174*/ 	.word	0x00000008
.L_45:


//--------------------- .nv.callgraph             --------------------------
	.section	.nv.callgraph,"",@"SHT_CUDA_CALLGRAPH"
	.align	4
	.sectionentsize	8
	.align		4
        /*0000*/ 	.word	0x00000000
	.align		4
        /*0004*/ 	.word	0xffffffff
	.align		4
        /*0008*/ 	.word	0x00000000
	.align		4
        /*000c*/ 	.word	0xfffffffe
	.align		4
        /*0010*/ 	.word	0x00000000
	.align		4
        /*0014*/ 	.word	0xfffffffd
	.align		4
        /*0018*/ 	.word	0x00000000
	.align		4
        /*001c*/ 	.word	0xfffffffc


//--------------------- .text.matmul_kernel       --------------------------
	.section	.text.matmul_kernel,"ax",@progbits
	.align	128
        .global         matmul_kernel
        .type           matmul_kernel,@function
        .size           matmul_kernel,(.L_x_4 - matmul_kernel)
        .other          matmul_kernel,@"STO_CUDA_ENTRY STV_DEFAULT"
matmul_kernel:
.text.matmul_kernel:
[----:B------:R-:W0:Y:S08]  /*0000*/  LDC R1, c[0x0][0x28] ;  /* 0x00000a00ff017b82 */ /* 0x000e300000000800 */
[----:B------:R-:W1:Y:S01]  /*0010*/  LDC.64 R54, c[0x0][0x228] ;  /* 0x00008a00ff367b82 */ /* 0x000e620000000a00 */
[----:B------:R-:W2:Y:S01]  /*0020*/  S2R R5, SR_CTAID.X ;  /* 0x0000000000057919 */ /* 0x000ea20000002500 */
[----:B------:R-:W-:Y:S01]  /*0030*/  ULDC UR61, c[0x0][0x230] ;  /* 0x00008c00003d7ab9 */ /* 0x000fe20000000800 */
[----:B0-----:R-:W-:Y:S01]  /*0040*/  VIADD R1, R1, 0xfffffff0 ;  /* 0xfffffff001017836 */ /* 0x001fe20000000000 */
[----:B------:R-:W-:Y:S01]  /*0050*/  UIADD3 UR61, UR61, 0x7f, URZ ;  /* 0x0000007f3d3d7890 */ /* 0x000fe2000fffe03f */
[----:B------:R-:W0:Y:S01]  /*0060*/  S2R R133, SR_TID.X ;  /* 0x0000000000857919 */ /* 0x000e220000002100 */
[----:B------:R-:W-:Y:S01]  /*0070*/  UMOV UR60, 0x400 ;  /* 0x00000400003c7882 */ /* 0x000fe20000000000 */
[----:B------:R-:W-:Y:S01]  /*0080*/  ULDC.64 UR40, c[0x0][0x208] ;  /* 0x0000820000287ab9 */ /* 0x000fe20000000a00 */
[----:B------:R-:W3:Y:S01]  /*0090*/  S2UR UR4, SR_CgaCtaId ;  /* 0x00000000000479c3 */ /* 0x000ee20000008800 */
[----:B------:R-:W-:Y:S01]  /*00a0*/  UISETP.GT.AND UP0, UPT, UR61, 0x7f, UPT ;  /* 0x0000007f3d00788c */ /* 0x000fe2000bf04270 */
[----:B------:R-:W-:Y:S01]  /*00b0*/  ULDC UR59, c[0x0][0x230] ;  /* 0x00008c00003b7ab9 */ /* 0x000fe20000000800 */
[----:B-1----:R-:W-:-:S05]  /*00c0*/  VIADD R0, R55, 0x3f ;  /* 0x0000003f37007836 */ /* 0x002fca0000000000 */
[----:B------:R-:W-:Y:S01]  /*00d0*/  SHF.R.S32.HI R3, RZ, 0x1f, R0 ;  /* 0x0000001fff037819 */ /* 0x000fe20000011400 */
[----:B---3--:R-:W-:-:S03]  /*00e0*/  ULEA UR60, UR4, UR60, 0x18 ;  /* 0x0000003c043c7291 */ /* 0x008fc6000f8ec03f */
[----:B------:R-:W-:Y:S02]  /*00f0*/  LEA.HI R3, R3, R0, RZ, 0x6 ;  /* 0x0000000003037211 */ /* 0x000fe400078f30ff */
[----:B--2---:R-:W-:Y:S02]  /*0100*/  IABS R8, R5 ;  /* 0x0000000500087213 */ /* 0x004fe40000000000 */
[----:B------:R-:W-:Y:S02]  /*0110*/  SHF.R.S32.HI R3, RZ, 0x6, R3 ;  /* 0x00000006ff037819 */ /* 0x000fe40000011403 */
[C---:B0-----:R-:W-:Y:S02]  /*0120*/  LEA.HI R126, R133.reuse, 0xe, RZ, 0x1a ;  /* 0x0000000e857e7811 */ /* 0x041fe400078fd0ff */
[----:B------:R-:W-:Y:S01]  /*0130*/  LEA.HI R127, R133, 0x1e, RZ, 0x1a ;  /* 0x0000001e857f7811 */ /* 0x000fe200078fd0ff */
[----:B------:R-:W-:Y:S01]  /*0140*/  IMAD.SHL.U32 R4, R3, 0x4, RZ ;  /* 0x0000000403047824 */ /* 0x000fe200078e00ff */
[----:B------:R-:W-:-:S02]  /*0150*/  LEA.HI R128, R133, 0x2e, RZ, 0x1a ;  /* 0x0000002e85807811 */ /* 0x000fc400078fd0ff */
[----:B------:R-:W-:Y:S02]  /*0160*/  LEA.HI R129, R133, 0x3e, RZ, 0x1a ;  /* 0x0000003e85817811 */ /* 0x000fe400078fd0ff */
[-C--:B------:R-:W-:Y:S02]  /*0170*/  IABS R7, R4.reuse ;  /* 0x0000000400077213 */ /* 0x080fe40000000000 */
[----:B------:R-:W-:Y:S02]  /*0180*/  IABS R10, R4 ;  /* 0x00000004000a7213 */ /* 0x000fe40000000000 */
[----:B------:R-:W0:Y:S08]  /*0190*/  I2F.RP R0, R7 ;  /* 0x0000000700007306 */ /* 0x000e300000209400 */
[----:B0-----:R-:W0:Y:S02]  /*01a0*/  MUFU.RCP R0, R0 ;  /* 0x0000000000007308 */ /* 0x001e240000001000 */
[----:B0-----:R-:W-:-:S02]  /*01b0*/  VIADD R2, R0, 0xffffffe ;  /* 0x0ffffffe00027836 */ /* 0x001fc40000000000 */
[----:B------:R-:W-:-:S04]  /*01c0*/  IMAD.MOV R0, RZ, RZ, -R10 ;  /* 0x000000ffff007224 */ /* 0x000fc800078e0a0a */
[----:B------:R0:W1:Y:S02]  /*01d0*/  F2I.FTZ.U32.TRUNC.NTZ R3, R2 ;  /* 0x0000000200037305 */ /* 0x000064000021f000 */
[----:B0-----:R-:W-:Y:S02]  /*01e0*/  IMAD.MOV.U32 R2, RZ, RZ, RZ ;  /* 0x000000ffff027224 */ /* 0x001fe400078e00ff */
[----:B-1----:R-:W-:-:S04]  /*01f0*/  IMAD.MOV R6, RZ, RZ, -R3 ;  /* 0x000000ffff067224 */ /* 0x002fc800078e0a03 */
[----:B------:R-:W-:Y:S02]  /*0200*/  IMAD R9, R6, R7, RZ ;  /* 0x0000000706097224 */ /* 0x000fe400078e02ff */
[----:B------:R-:W-:Y:S02]  /*0210*/  IMAD.MOV.U32 R6, RZ, RZ, R8 ;  /* 0x000000ffff067224 */ /* 0x000fe400078e0008 */
[----:B------:R-:W-:-:S06]  /*0220*/  IMAD.HI.U32 R3, R3, R9, R2 ;  /* 0x0000000903037227 */ /* 0x000fcc00078e0002 */
[----:B------:R-:W-:-:S04]  /*0230*/  IMAD.HI.U32 R3, R3, R6, RZ ;  /* 0x0000000603037227 */ /* 0x000fc800078e00ff */
[----:B------:R-:W-:-:S05]  /*0240*/  IMAD R0, R3, R0, R6 ;  /* 0x0000000003007224 */ /* 0x000fca00078e0206 */
[----:B------:R-:W-:-:S13]  /*0250*/  ISETP.GT.U32.AND P1, PT, R7, R0, PT ;  /* 0x000000000700720c */ /* 0x000fda0003f24070 */
[----:B------:R-:W-:Y:S02]  /*0260*/  @!P1 IMAD.IADD R0, R0, 0x1, -R7 ;  /* 0x0000000100009824 */ /* 0x000fe400078e0a07 */
[----:B------:R-:W-:Y:S01]  /*0270*/  @!P1 VIADD R3, R3, 0x1 ;  /* 0x0000000103039836 */ /* 0x000fe20000000000 */
[----:B------:R-:W-:Y:S02]  /*0280*/  ISETP.NE.AND P1, PT, R4, RZ, PT ;  /* 0x000000ff0400720c */ /* 0x000fe40003f25270 */
[----:B------:R-:W-:Y:S02]  /*0290*/  ISETP.GE.U32.AND P0, PT, R0, R7, PT ;  /* 0x000000070000720c */ /* 0x000fe40003f06070 */
[----:B------:R-:W-:-:S04]  /*02a0*/  LOP3.LUT R0, R5, R4, RZ, 0x3c, !PT ;  /* 0x0000000405007212 */ /* 0x000fc800078e3cff */
[----:B------:R-:W-:Y:S01]  /*02b0*/  ISETP.GE.AND P2, PT, R0, RZ, PT ;  /* 0x000000ff0000720c */ /* 0x000fe20003f46270 */
[----:B------:R-:W-:-:S06]  /*02c0*/  VIADD R0, R54, 0x3f ;  /* 0x0000003f36007836 */ /* 0x000fcc0000000000 */
[----:B------:R-:W-:-:S04]  /*02d0*/  @P0 VIADD R3, R3, 0x1 ;  /* 0x0000000103030836 */ /* 0x000fc80000000000 */
[----:B------:R-:W-:Y:S01]  /*02e0*/  IMAD.MOV.U32 R2, RZ, RZ, R3 ;  /* 0x000000ffff027224 */ /* 0x000fe200078e0003 */
[----:B------:R-:W-:-:S03]  /*02f0*/  SHF.R.S32.HI R3, RZ, 0x1f, R0 ;  /* 0x0000001fff037819 */ /* 0x000fc60000011400 */
[----:B------:R-:W-:Y:S01]  /*0300*/  @!P2 IMAD.MOV R2, RZ, RZ, -R2 ;  /* 0x000000ffff02a224 */ /* 0x000fe200078e0a02 */
[----:B------:R-:W-:Y:S02]  /*0310*/  @!P1 LOP3.LUT R2, RZ, R4, RZ, 0x33, !PT ;  /* 0x00000004ff029212 */ /* 0x000fe400078e33ff */
[----:B------:R-:W-:-:S03]  /*0320*/  LEA.HI R3, R3, R0, RZ, 0x6 ;  /* 0x0000000003037211 */ /* 0x000fc600078f30ff */
[----:B------:R-:W-:Y:S02]  /*0330*/  IMAD.SHL.U32 R6, R2, 0x4, RZ ;  /* 0x0000000402067824 */ /* 0x000fe400078e00ff */
[----:B------:R-:W-:-:S03]  /*0340*/  IMAD.MOV R2, RZ, RZ, -R2 ;  /* 0x000000ffff027224 */ /* 0x000fc600078e0a02 */
[----:B------:R-:W-:Y:S01]  /*0350*/  LEA.HI.SX32 R3, R3, -R6, 0x1a ;  /* 0x8000000603037211 */ /* 0x000fe200078fd2ff */
[----:B------:R-:W-:-:S03]  /*0360*/  IMAD R4, R4, R2, R5 ;  /* 0x0000000204047224 */ /* 0x000fc600078e0205 */
[----:B------:R-:W-:Y:S02]  /*0370*/  VIMNMX R11, R3, 0x4, PT ;  /* 0x00000004030b7848 */ /* 0x000fe40003fe0100 */
[----:B------:R-:W-:Y:S02]  /*0380*/  IABS R9, R4 ;  /* 0x0000000400097213 */ /* 0x000fe40000000000 */
[----:B------:R-:W-:-:S04]  /*0390*/  IABS R7, R11 ;  /* 0x0000000b00077213 */ /* 0x000fc80000000000 */
[----:B------:R-:W0:Y:S08]  /*03a0*/  I2F.RP R0, R7 ;  /* 0x0000000700007306 */ /* 0x000e300000209400 */
[----:B0-----:R-:W0:Y:S02]  /*03b0*/  MUFU.RCP R0, R0 ;  /* 0x0000000000007308 */ /* 0x001e240000001000 */
[----:B0-----:R-:W-:-:S06]  /*03c0*/  VIADD R3, R0, 0xffffffe ;  /* 0x0ffffffe00037836 */ /* 0x001fcc0000000000 */
[----:B------:R-:W0:Y:S02]  /*03d0*/  F2I.FTZ.U32.TRUNC.NTZ R3, R3 ;  /* 0x0000000300037305 */ /* 0x000e24000021f000 */
[----:B0-----:R-:W-:-:S04]  /*03e0*/  IMAD.MOV R8, RZ, RZ, -R3 ;  /* 0x000000ffff087224 */ /* 0x001fc800078e0a03 */
[----:B------:R-:W-:Y:S01]  /*03f0*/  IMAD.MOV.U32 R2, RZ, RZ, R8 ;  /* 0x000000ffff027224 */ /* 0x000fe200078e0008 */
[----:B------:R-:W-:-:S03]  /*0400*/  IABS R8, R11 ;  /* 0x0000000b00087213 */ /* 0x000fc60000000000 */
[----:B------:R-:W-:Y:S02]  /*0410*/  IMAD R5, R2, R7, RZ ;  /* 0x0000000702057224 */ /* 0x000fe400078e02ff */
[----:B------:R-:W-:Y:S02]  /*0420*/  IMAD.MOV.U32 R2, RZ, RZ, RZ ;  /* 0x000000ffff027224 */ /* 0x000fe400078e00ff */
[----:B------:R-:W-:Y:S02]  /*0430*/  IMAD.MOV R0, RZ, RZ, -R8 ;  /* 0x000000ffff007224 */ /* 0x000fe400078e0a08 */
        /* <DEDUP_REMOVED lines=9> */
[----:B------:R-:W-:-:S07]  /*04d0*/  ISETP.GE.AND P2, PT, R0, RZ, PT ;  /* 0x000000ff0000720c */ /* 0x000fce0003f46270 */
[----:B------:R-:W-:Y:S01]  /*04e0*/  @P0 VIADD R2, R2, 0x1 ;  /* 0x0000000102020836 */ /* 0x000fe20000000000 */
[----:B------:R-:W-:-:S03]  /*04f0*/  PLOP3.LUT P0, PT, PT, PT, UP0, 0x80, 0x0 ;  /* 0x000000000000781c */ /* 0x000fc60003f0f008 */
[----:B------:R-:W-:Y:S01]  /*0500*/  IMAD.MOV.U32 R3, RZ, RZ, R2 ;  /* 0x000000ffff037224 */ /* 0x000fe200078e0002 */
[----:B------:R-:W-:-:S03]  /*0510*/  SHF.R.U32.HI R2, RZ, 0x6, R133 ;  /* 0x00000006ff027819 */ /* 0x000fc60000011685 */
[----:B------:R-:W-:Y:S01]  /*0520*/  @!P2 IMAD.MOV R3, RZ, RZ, -R3 ;  /* 0x000000ffff03a224 */ /* 0x000fe200078e0a03 */
[----:B------:R-:W-:Y:S02]  /*0530*/  @!P1 LOP3.LUT R3, RZ, R11, RZ, 0x33, !PT ;  /* 0x0000000bff039212 */ /* 0x000fe400078e33ff */
[----:B------:R-:W-:-:S03]  /*0540*/  SGXT.U32 R2, R2, 0x1 ;  /* 0x000000010202781a */ /* 0x000fc60000000000 */
[----:B------:R-:W-:Y:S01]  /*0550*/  IMAD.MOV R0, RZ, RZ, -R3 ;  /* 0x000000ffff007224 */ /* 0x000fe200078e0a03 */
[C---:B------:R-:W-:Y:S01]  /*0560*/  LOP3.LUT R130, R2.reuse, 0x2, RZ, 0xfc, !PT ;  /* 0x0000000202827812 */ /* 0x040fe200078efcff */
[----:B------:R-:W-:Y:S01]  /*0570*/  IMAD.SHL.U32 R3, R3, 0x40, RZ ;  /* 0x0000004003037824 */ /* 0x000fe200078e00ff */
[C---:B------:R-:W-:Y:S01]  /*0580*/  LOP3.LUT R131, R2.reuse, 0x4, RZ, 0xfc, !PT ;  /* 0x0000000402837812 */ /* 0x040fe200078efcff */
[----:B------:R-:W-:Y:S01]  /*0590*/  IMAD R0, R11, R0, R4 ;  /* 0x000000000b007224 */ /* 0x000fe200078e0204 */
[C---:B------:R-:W-:Y:S02]  /*05a0*/  LOP3.LUT R4, R133.reuse, 0x3f, RZ, 0xc0, !PT ;  /* 0x0000003f85047812 */ /* 0x040fe400078ec0ff */
[----:B------:R-:W-:Y:S01]  /*05b0*/  LOP3.LUT R132, R2, 0x6, RZ, 0xfc, !PT ;  /* 0x0000000602847812 */ /* 0x000fe200078efcff */
[----:B------:R-:W-:Y:S01]  /*05c0*/  IMAD.IADD R5, R6, 0x1, R0 ;  /* 0x0000000106057824 */ /* 0x000fe200078e0200 */
[----:B------:R-:W-:Y:S02]  /*05d0*/  LOP3.LUT R0, R133, 0x7f, RZ, 0xc0, !PT ;  /* 0x0000007f85007812 */ /* 0x000fe400078ec0ff */
[C---:B------:R-:W-:Y:S01]  /*05e0*/  LOP3.LUT R108, R2.reuse, 0x8, RZ, 0xfc, !PT ;  /* 0x00000008026c7812 */ /* 0x040fe200078efcff */
[----:B------:R-:W-:Y:S01]  /*05f0*/  IMAD R98, R5, 0x40, R4 ;  /* 0x0000004005627824 */ /* 0x000fe200078e0204 */
[----:B------:R-:W-:-:S02]  /*0600*/  LOP3.LUT R110, R2, 0xa, RZ, 0xfc, !PT ;  /* 0x0000000a026e7812 */ /* 0x000fc400078efcff */
[C---:B------:R-:W-:Y:S02]  /*0610*/  LOP3.LUT R112, R2.reuse, 0xc, RZ, 0xfc, !PT ;  /* 0x0000000c02707812 */ /* 0x040fe400078efcff */
[----:B------:R0:W-:Y:S01]  /*0620*/  STL [R1+0x4], R98 ;  /* 0x0000046201007387 */ /* 0x0001e20000100800 */
[C---:B------:R-:W-:Y:S02]  /*0630*/  LOP3.LUT R114, R2.reuse, 0x10, RZ, 0xfc, !PT ;  /* 0x0000001002727812 */ /* 0x040fe400078efcff */
[C---:B------:R-:W-:Y:S02]  /*0640*/  LOP3.LUT R116, R2.reuse, 0x12, RZ, 0xfc, !PT ;  /* 0x0000001202747812 */ /* 0x040fe400078efcff */
[C---:B------:R-:W-:Y:S02]  /*0650*/  LOP3.LUT R118, R2.reuse, 0x14, RZ, 0xfc, !PT ;  /* 0x0000001402767812 */ /* 0x040fe400078efcff */
[C---:B------:R-:W-:Y:S02]  /*0660*/  LOP3.LUT R120, R2.reuse, 0x16, RZ, 0xfc, !PT ;  /* 0x0000001602787812 */ /* 0x040fe400078efcff */
[----:B------:R-:W-:-:S02]  /*0670*/  LOP3.LUT R122, R2, 0x18, RZ, 0xfc, !PT ;  /* 0x00000018027a7812 */ /* 0x000fc400078efcff */
[C---:B------:R-:W-:Y:S02]  /*0680*/  LOP3.LUT R124, R2.reuse, 0x1a, RZ, 0xfc, !PT ;  /* 0x0000001a027c7812 */ /* 0x040fe400078efcff */
        /* <DEDUP_REMOVED lines=14> */
[----:B------:R-:W-:Y:S01]  /*0770*/  LOP3.LUT R238, R2, 0x3c, RZ, 0xfc, !PT ;  /* 0x0000003c02ee7812 */ /* 0x000fe200078efcff */
[----:B0-----:R-:W-:Y:S06]  /*0780*/  @P0 BRA `(.L_x_0) ;  /* 0x0000000000500947 */ /* 0x001fec0003800000 */
[----:B------:R-:W-:Y:S01]  /*0790*/  IMAD.SHL.U32 R4, R133, 0x10, RZ ;  /* 0x0000001085047824 */ /* 0x000fe200078e00ff */
[----:B------:R-:W-:Y:S02]  /*07a0*/  CS2R R24, SRZ ;  /* 0x0000000000187805 */ /* 0x000fe4000001ff00 */
[----:B------:R-:W-:Y:S02]  /*07b0*/  CS2R R26, SRZ ;  /* 0x00000000001a7805 */ /* 0x000fe4000001ff00 */
[----:B------:R-:W-:Y:S02]  /*07c0*/  CS2R R28, SRZ ;  /* 0x00000000001c7805 */ /* 0x000fe4000001ff00 */
[----:B------:R-:W-:Y:S02]  /*07d0*/  CS2R R30, SRZ ;  /* 0x00000000001e7805 */ /* 0x000fe4000001ff00 */
[----:B------:R-:W-:Y:S02]  /*07e0*/  LOP3.LUT R4, R4, 0x70, RZ, 0xc0, !PT ;  /* 0x0000007004047812 */ /* 0x000fe400078ec0ff */
[----:B------:R-:W-:-:S02]  /*07f0*/  CS2R R32, SRZ ;  /* 0x0000000000207805 */ /* 0x000fc4000001ff00 */
[----:B------:R-:W-:Y:S02]  /*0800*/  CS2R R34, SRZ ;  /* 0x0000000000227805 */ /* 0x000fe4000001ff00 */
[----:B------:R-:W-:Y:S02]  /*0810*/  CS2R R36, SRZ ;  /* 0x0000000000247805 */ /* 0x000fe4000001ff00 */
[----:B------:R-:W-:Y:S01]  /*0820*/  CS2R R38, SRZ ;  /* 0x0000000000267805 */ /* 0x000fe2000001ff00 */
[----:B------:R0:W-:Y:S01]  /*0830*/  STL [R1+0x8], R4 ;  /* 0x0000080401007387 */ /* 0x0001e20000100800 */
[----:B------:R-:W-:Y:S02]  /*0840*/  CS2R R40, SRZ ;  /* 0x0000000000287805 */ /* 0x000fe4000001ff00 */
[----:B------:R-:W-:Y:S02]  /*0850*/  CS2R R42, SRZ ;  /* 0x00000000002a7805 */ /* 0x000fe4000001ff00 */
[----:B------:R-:W-:-:S02]  /*0860*/  CS2R R44, SRZ ;  /* 0x00000000002c7805 */ /* 0x000fc4000001ff00 */
[----:B------:R-:W-:Y:S02]  /*0870*/  CS2R R46, SRZ ;  /* 0x00000000002e7805 */ /* 0x000fe4000001ff00 */
[----:B------:R-:W-:Y:S02]  /*0880*/  CS2R R48, SRZ ;  /* 0x0000000000307805 */ /* 0x000fe4000001ff00 */
[----:B------:R-:W-:Y:S02]  /*0890*/  CS2R R50, SRZ ;  /* 0x0000000000327805 */ /* 0x000fe4000001ff00 */
[----:B------:R-:W-:Y:S02]  /*08a0*/  CS2R R52, SRZ ;  /* 0x0000000000347805 */ /* 0x000fe4000001ff00 */
[----:B------:R-:W-:Y:S01]  /*08b0*/  CS2R R54, SRZ ;  /* 0x0000000000367805 */ /* 0x000fe2000001ff00 */
[----:B0-----:R-:W-:Y:S06]  /*08c0*/  BRA `(.L_x_1) ;  /* 0x0000008c00dc7947 */ /* 0x001fec0003800000 */
.L_x_0:
[----:B------:R-:W-:Y:S01]  /*08d0*/  IABS R5, R55 ;  /* 0x0000003700057213 */ /* 0x000fe20000000000 */
[C---:B------:R-:W-:Y:S01]  /*08e0*/  VIADD R6, R3.reuse, 0x3f ;  /* 0x0000003f03067836 */ /* 0x040fe20000000000 */
[----:B------:R-:W-:Y:S01]  /*08f0*/  IABS R71, R54 ;  /* 0x0000003600477213 */ /* 0x000fe20000000000 */
[----:B------:R-:W-:Y:S01]  /*0900*/  IMAD.MOV.U32 R12, RZ, RZ, RZ ;  /* 0x000000ffff0c7224 */ /* 0x000fe200078e00ff */
[----:B------:R-:W0:Y:S01]  /*0910*/  I2F.RP R7, R5 ;  /* 0x0000000500077306 */ /* 0x000e220000209400 */
[C---:B------:R-:W-:Y:S01]  /*0920*/  VIADD R20, R3.reuse, 0x3c ;  /* 0x0000003c03147836 */ /* 0x040fe20000000000 */
[----:B------:R-:W-:Y:S01]  /*0930*/  IABS R10, R6 ;  /* 0x00000006000a7213 */ /* 0x000fe20000000000 */
[C---:B------:R-:W-:Y:S01]  /*0940*/  VIADD R22, R3.reuse, 0x3a ;  /* 0x0000003a03167836 */ /* 0x040fe20000000000 */
[----:B------:R-:W-:Y:S01]  /*0950*/  ISETP.GE.AND P2, PT, R6, RZ, PT ;  /* 0x000000ff0600720c */ /* 0x000fe20003f46270 */
[C---:B------:R-:W-:Y:S01]  /*0960*/  VIADD R21, R3.reuse, 0x3b ;  /* 0x0000003b03157836 */ /* 0x040fe20000000000 */
[----:B------:R-:W-:Y:S01]  /*0970*/  IABS R16, R20 ;  /* 0x0000001400107213 */ /* 0x000fe20000000000 */
        /* <DEDUP_REMOVED lines=8> */
[----:B0-----:R-:W0:Y:S01]  /*0a00*/  MUFU.RCP R7, R7 ;  /* 0x0000000700077308 */ /* 0x001e220000001000 */
[C---:B------:R-:W-:Y:S01]  /*0a10*/  VIADD R28, R3.reuse, 0x30 ;  /* 0x00000030031c7836 */ /* 0x040fe20000000000 */
[----:B------:R-:W-:Y:S01]  /*0a20*/  ULDC UR4, c[0x0][0x240] ;  /* 0x0000900000047ab9 */ /* 0x000fe20000000800 */
[C---:B------:R-:W-:Y:S01]  /*0a30*/  VIADD R30, R3.reuse, 0x2e ;  /* 0x0000002e031e7836 */ /* 0x040fe20000000000 */
[----:B------:R-:W-:Y:S01]  /*0a40*/  IABS R26, R29 ;  /* 0x0000001d001a7213 */ /* 0x000fe20000000000 */
[C---:B------:R-:W-:Y:S01]  /*0a50*/  VIADD R34, R3.reuse, 0x2a ;  /* 0x0000002a03227836 */ /* 0x040fe20000000000 */
[----:B------:R-:W-:Y:S01]  /*0a60*/  ULDC UR29, c[0x0][0x238] ;  /* 0x00008e00001d7ab9 */ /* 0x000fe20000000800 */
[C---:B------:R-:W-:Y:S01]  /*0a70*/  VIADD R35, R3.reuse, 0x29 ;  /* 0x0000002903237836 */ /* 0x040fe20000000000 */
[----:B------:R-:W-:Y:S01]  /*0a80*/  IABS R27, R30 ;  /* 0x0000001e001b7213 */ /* 0x000fe20000000000 */
[C---:B------:R-:W-:Y:S01]  /*0a90*/  VIADD R32, R3.reuse, 0x2b ;  /* 0x0000002b03207836 */ /* 0x040fe20000000000 */
[----:B------:R-:W-:Y:S01]  /*0aa0*/  IABS R31, R34 ;  /* 0x00000022001f7213 */ /* 0x000fe20000000000 */
[C---:B------:R-:W-:Y:S01]  /*0ab0*/  VIADD R38, R3.reuse, 0x27 ;  /* 0x0000002703267836 */ /* 0x040fe20000000000 */
[----:B------:R-:W-:Y:S01]  /*0ac0*/  IABS R33, R35 ;  /* 0x0000002300217213 */ /* 0x000fe20000000000 */
[C---:B------:R-:W-:Y:S01]  /*0ad0*/  VIADD R39, R3.reuse, 0x26 ;  /* 0x0000002603277836 */ /* 0x040fe20000000000 */
[----:B------:R-:W-:Y:S01]  /*0ae0*/  USHF.L.U32 UR23, UR29, 0x7, URZ ;  /* 0x000000071d177899 */ /* 0x000fe2000800063f */
[----:B------:R-:W-:Y:S01]  /*0af0*/  VIADD R40, R3, 0x25 ;  /* 0x0000002503287836 */ /* 0x000fe20000000000 */
[C---:B------:R-:W-:Y:S01]  /*0b00*/  LOP3.LUT R210, R2.reuse, 0x7a, RZ, 0xfc, !PT ;  /* 0x0000007a02d27812 */ /* 0x040fe200078efcff */
[----:B0-----:R-:W-:Y:S01]  /*0b10*/  VIADD R13, R7, 0xffffffe ;  /* 0x0ffffffe070d7836 */ /* 0x001fe20000000000 */
[C---:B------:R-:W-:Y:S01]  /*0b20*/  LOP3.LUT R213, R2.reuse, 0x74, RZ, 0xfc, !PT ;  /* 0x0000007402d57812 */ /* 0x040fe200078efcff */
[C---:B------:R-:W-:Y:S01]  /*0b30*/  VIADD R41, R3.reuse, 0x24 ;  /* 0x0000002403297836 */ /* 0x040fe20000000000 */
[----:B------:R-:W-:Y:S01]  /*0b40*/  IABS R36, R40 ;  /* 0x0000002800247213 */ /* 0x000fe20000000000 */
[C---:B------:R-:W-:Y:S01]  /*0b50*/  VIADD R48, R3.reuse, 0x1d ;  /* 0x0000001d03307836 */ /* 0x040fe20000000000 */
[C---:B------:R-:W-:Y:S01]  /*0b60*/  LOP3.LUT R216, R2.reuse, 0x6c, RZ, 0xfc, !PT ;  /* 0x0000006c02d87812 */ /* 0x040fe200078efcff */
[----:B------:R-:W0:Y:S01]  /*0b70*/  F2I.FTZ.U32.TRUNC.NTZ R13, R13 ;  /* 0x0000000d000d7305 */ /* 0x000e22000021f000 */
[----:B------:R-:W-:Y:S01]  /*0b80*/  IABS R37, R41 ;  /* 0x0000002900257213 */ /* 0x000fe20000000000 */
[C---:B------:R-:W-:Y:S01]  /*0b90*/  VIADD R44, R3.reuse, 0x1e ;  /* 0x0000001e032c7836 */ /* 0x040fe20000000000 */
[----:B------:R-:W-:Y:S01]  /*0ba0*/  IABS R45, R48 ;  /* 0x00000030002d7213 */ /* 0x000fe20000000000 */
[C---:B------:R-:W-:Y:S01]  /*0bb0*/  VIADD R49, R3.reuse, 0x1c ;  /* 0x0000001c03317836 */ /* 0x040fe20000000000 */
[C---:B------:R-:W-:Y:S01]  /*0bc0*/  LOP3.LUT R219, R2.reuse, 0x66, RZ, 0xfc, !PT ;  /* 0x0000006602db7812 */ /* 0x040fe200078efcff */
[C---:B------:R-:W-:Y:S01]  /*0bd0*/  VIADD R50, R3.reuse, 0x1a ;  /* 0x0000001a03327836 */ /* 0x040fe20000000000 */
[----:B------:R-:W-:Y:S01]  /*0be0*/  IABS R43, R44 ;  /* 0x0000002c002b7213 */ /* 0x000fe20000000000 */
[C---:B------:R-:W-:Y:S01]  /*0bf0*/  VIADD R53, R3.reuse, 0x18 ;  /* 0x0000001803357836 */ /* 0x040fe20000000000 */
[----:B------:R-:W-:Y:S01]  /*0c00*/  LOP3.LUT R222, R2, 0x60, RZ, 0xfc, !PT ;  /* 0x0000006002de7812 */ /* 0x000fe200078efcff */
[C---:B------:R-:W-:Y:S01]  /*0c10*/  VIADD R56, R3.reuse, 0x17 ;  /* 0x0000001703387836 */ /* 0x040fe20000000000 */
[----:B------:R-:W-:Y:S01]  /*0c20*/  IABS R46, R50 ;  /* 0x00000032002e7213 */ /* 0x000fe20000000000 */
[C---:B------:R-:W-:Y:S01]  /*0c30*/  VIADD R58, R3.reuse, 0x15 ;  /* 0x00000015033a7836 */ /* 0x040fe20000000000 */
[----:B------:R-:W-:Y:S01]  /*0c40*/  UIADD3 UR18, UR60, 0x2000, URZ ;  /* 0x000020003c127890 */ /* 0x000fe2000fffe03f */
[C---:B------:R-:W-:Y:S01]  /*0c50*/  VIADD R57, R3.reuse, 0x16 ;  /* 0x0000001603397836 */ /* 0x040fe20000000000 */
[----:B------:R-:W-:Y:S01]  /*0c60*/  ULDC UR20, c[0x0][0x238] ;  /* 0x00008e0000147ab9 */ /* 0x000fe20000000800 */
[--C-:B0-----:R-:W-:Y:S01]  /*0c70*/  IMAD.MOV R8, RZ, RZ, -R13.reuse ;  /* 0x000000ffff087224 */ /* 0x101fe200078e0a0d */
[----:B------:R-:W-:Y:S01]  /*0c80*/  IABS R52, R58 ;  /* 0x0000003a00347213 */ /* 0x000fe20000000000 */
[C---:B------:R-:W-:Y:S01]  /*0c90*/  VIADD R59, R3.reuse, 0x14 ;  /* 0x00000014033b7836 */ /* 0x040fe20000000000 */
[----:B------:R-:W-:Y:S01]  /*0ca0*/  IABS R51, R57 ;  /* 0x0000003900337213 */ /* 0x000fe20000000000 */
[----:B------:R-:W-:Y:S01]  /*0cb0*/  IMAD R9, R8, R5, RZ ;  /* 0x0000000508097224 */ /* 0x000fe200078e02ff */
[C---:B------:R-:W-:Y:S01]  /*0cc0*/  LOP3.LUT R225, R2.reuse, 0x58, RZ, 0xfc, !PT ;  /* 0x0000005802e17812 */ /* 0x040fe200078efcff */
[----:B------:R-:W-:Y:S01]  /*0cd0*/  VIADD R8, R3, 0x3e ;  /* 0x0000003e03087836 */ /* 0x000fe20000000000 */
[----:B------:R-:W-:Y:S01]  /*0ce0*/  ULDC UR22, c[0x0][0x238] ;  /* 0x00008e0000167ab9 */ /* 0x000fe20000000800 */
[----:B------:R-:W-:Y:S01]  /*0cf0*/  IMAD.HI.U32 R12, R13, R9, R12 ;  /* 0x000000090d0c7227 */ /* 0x000fe200078e000c */
[----:B------:R-:W-:Y:S01]  /*0d00*/  LOP3.LUT R211, R2, 0x78, RZ, 0xfc, !PT ;  /* 0x0000007802d37812 */ /* 0x000fe200078efcff */
[----:B------:R-:W-:Y:S01]  /*0d10*/  USHF.R.U32.HI UR18, URZ, 0x4, UR18 ;  /* 0x000000043f127899 */ /* 0x000fe20008011612 */
[----:B------:R-:W-:Y:S01]  /*0d20*/  IABS R13, R8 ;  /* 0x00000008000d7213 */ /* 0x000fe20000000000 */
[----:B------:R-:W-:Y:S01]  /*0d30*/  VIADD R9, R3, 0x3d ;  /* 0x0000003d03097836 */ /* 0x000fe20000000000 */
[----:B------:R-:W-:Y:S01]  /*0d40*/  ISETP.GE.AND P3, PT, R8, RZ, PT ;  /* 0x000000ff0800720c */ /* 0x000fe20003f66270 */
[----:B------:R-:W-:Y:S01]  /*0d50*/  IMAD.HI.U32 R7, R12, R10, RZ ;  /* 0x0000000a0c077227 */ /* 0x000fe200078e00ff */
[C---:B------:R-:W-:Y:S01]  /*0d60*/  LOP3.LUT R214, R2.reuse, 0x72, RZ, 0xfc, !PT ;  /* 0x0000007202d67812 */ /* 0x040fe200078efcff */
[----:B------:R-:W-:Y:S01]  /*0d70*/  USHF.R.U32.HI UR28, URZ, 0x4, UR60 ;  /* 0x000000043f1c7899 */ /* 0x000fe2000801163c */
[----:B------:R-:W-:Y:S01]  /*0d80*/  IABS R14, R9 ;  /* 0x00000009000e7213 */ /* 0x000fe20000000000 */
[----:B------:R-:W-:Y:S01]  /*0d90*/  IMAD.MOV R7, RZ, RZ, -R7 ;  /* 0x000000ffff077224 */ /* 0x000fe200078e0a07 */
[----:B------:R-:W-:Y:S01]  /*0da0*/  LOP3.LUT R217, R2, 0x6a, RZ, 0xfc, !PT ;  /* 0x0000006a02d97812 */ /* 0x000fe200078efcff */
[----:B------:R-:W-:Y:S01]  /*0db0*/  IMAD.HI.U32 R6, R12, R13, RZ ;  /* 0x0000000d0c067227 */ /* 0x000fe200078e00ff */
[C---:B------:R-:W-:Y:S01]  /*0dc0*/  LOP3.LUT R220, R2.reuse, 0x64, RZ, 0xfc, !PT ;  /* 0x0000006402dc7812 */ /* 0x040fe200078efcff */
[----:B------:R-:W-:Y:S01]  /*0dd0*/  USGXT.U32 UR30, UR18, 0xe ;  /* 0x0000000e121e789a */ /* 0x000fe20008000000 */
[C---:B------:R-:W-:Y:S01]  /*0de0*/  LOP3.LUT R223, R2.reuse, 0x5c, RZ, 0xfc, !PT ;  /* 0x0000005c02df7812 */ /* 0x040fe200078efcff */
[C---:B------:R-:W-:Y:S01]  /*0df0*/  IMAD R10, R5.reuse, R7, R10 ;  /* 0x00000007050a7224 */ /* 0x040fe200078e020a */
[----:B------:R-:W-:Y:S01]  /*0e00*/  LOP3.LUT R228, R2, 0x52, RZ, 0xfc, !PT ;  /* 0x0000005202e47812 */ /* 0x000fe200078efcff */
[----:B------:R-:W-:Y:S01]  /*0e10*/  IMAD.HI.U32 R7, R12, R14, RZ ;  /* 0x0000000e0c077227 */ /* 0x000fe200078e00ff */
[C---:B------:R-:W-:Y:S01]  /*0e20*/  LOP3.LUT R226, R2.reuse, 0x56, RZ, 0xfc, !PT ;  /* 0x0000005602e27812 */ /* 0x040fe200078efcff */
[----:B------:R-:W-:Y:S01]  /*0e30*/  ULDC.64 UR16, c[0x0][0x210] ;  /* 0x0000840000107ab9 */ /* 0x000fe20000000a00 */
[C---:B------:R-:W-:Y:S01]  /*0e40*/  ISETP.GT.U32.AND P0, PT, R5.reuse, R10, PT ;  /* 0x0000000a0500720c */ /* 0x040fe20003f04070 */
[----:B------:R-:W-:Y:S01]  /*0e50*/  IMAD.MOV R6, RZ, RZ, -R6 ;  /* 0x000000ffff067224 */ /* 0x000fe200078e0a06 */
[C---:B------:R-:W-:Y:S01]  /*0e60*/  LOP3.LUT R231, R2.reuse, 0x4a, RZ, 0xfc, !PT ;  /* 0x0000004a02e77812 */ /* 0x040fe200078efcff */
[----:B------:R-:W-:Y:S01]  /*0e70*/  IMAD.MOV R15, RZ, RZ, -R7 ;  /* 0x000000ffff0f7224 */ /* 0x000fe200078e0a07 */
[C---:B------:R-:W-:Y:S01]  /*0e80*/  LOP3.LUT R229, R2.reuse, 0x50, RZ, 0xfc, !PT ;  /* 0x0000005002e57812 */ /* 0x040fe200078efcff */
[C---:B------:R-:W-:Y:S01]  /*0e90*/  IMAD R7, R5.reuse, R6, R13 ;  /* 0x0000000605077224 */ /* 0x040fe200078e020d */
[----:B------:R-:W-:Y:S01]  /*0ea0*/  LOP3.LUT R234, R2, 0x44, RZ, 0xfc, !PT ;  /* 0x0000004402ea7812 */ /* 0x000fe200078efcff */
[----:B------:R-:W-:Y:S01]  /*0eb0*/  IMAD.HI.U32 R11, R12, R16, RZ ;  /* 0x000000100c0b7227 */ /* 0x000fe200078e00ff */
[C---:B------:R-:W-:Y:S01]  /*0ec0*/  LOP3.LUT R232, R2.reuse, 0x48, RZ, 0xfc, !PT ;  /* 0x0000004802e87812 */ /* 0x040fe200078efcff */
[----:B------:R-:W-:Y:S01]  /*0ed0*/  USGXT.U32 UR28, UR28, 0xe ;  /* 0x0000000e1c1c789a */ /* 0x000fe20008000000 */
[C---:B------:R-:W-:Y:S01]  /*0ee0*/  ISETP.GT.U32.AND P4, PT, R5.reuse, R7, PT ;  /* 0x000000070500720c */ /* 0x040fe20003f84070 */
[C---:B------:R-:W-:Y:S01]  /*0ef0*/  IMAD R6, R5.reuse, R15, R14 ;  /* 0x0000000f05067224 */ /* 0x040fe200078e020e */
[C---:B------:R-:W-:Y:S01]  /*0f00*/  LOP3.LUT R236, R2.reuse, 0x42, RZ, 0xfc, !PT ;  /* 0x0000004202ec7812 */ /* 0x040fe200078efcff */
[----:B------:R-:W-:Y:S01]  /*0f10*/  IMAD.MOV R11, RZ, RZ, -R11 ;  /* 0x000000ffff0b7224 */ /* 0x000fe200078e0a0b */
[C---:B------:R-:W-:Y:S01]  /*0f20*/  LOP3.LUT R209, R2.reuse, 0x7c, RZ, 0xfc, !PT ;  /* 0x0000007c02d17812 */ /* 0x040fe200078efcff */
[----:B------:R-:W-:Y:S01]  /*0f30*/  IMAD.MOV.U32 R15, RZ, RZ, R18 ;  /* 0x000000ffff0f7224 */ /* 0x000fe200078e0012 */
[C---:B------:R-:W-:Y:S01]  /*0f40*/  ISETP.GT.U32.AND P5, PT, R5.reuse, R6, PT ;  /* 0x000000060500720c */ /* 0x040fe20003fa4070 */
[C---:B------:R-:W-:Y:S01]  /*0f50*/  IMAD R14, R5.reuse, R11, R16 ;  /* 0x0000000b050e7224 */ /* 0x040fe200078e0210 */
[----:B------:R-:W-:Y:S01]  /*0f60*/  LOP3.LUT R212, R2, 0x76, RZ, 0xfc, !PT ;  /* 0x0000007602d47812 */ /* 0x000fe200078efcff */
[----:B------:R-:W-:Y:S01]  /*0f70*/  @!P0 IMAD.IADD R10, R10, 0x1, -R5 ;  /* 0x000000010a0a8824 */ /* 0x000fe200078e0a05 */
[----:B------:R-:W-:Y:S01]  /*0f80*/  LOP3.LUT R215, R2, 0x70, RZ, 0xfc, !PT ;  /* 0x0000007002d77812 */ /* 0x000fe200078efcff */
[C---:B------:R-:W-:Y:S01]  /*0f90*/  IMAD.HI.U32 R11, R12.reuse, R17, RZ ;  /* 0x000000110c0b7227 */ /* 0x040fe200078e00ff */
[C---:B------:R-:W-:Y:S01]  /*0fa0*/  ISETP.GT.U32.AND P1, PT, R5.reuse, R14, PT ;  /* 0x0000000e0500720c */ /* 0x040fe20003f24070 */
[----:B------:R-:W-:Y:S01]  /*0fb0*/  ULDC UR19, c[0x0][0x23c] ;  /* 0x00008f0000137ab9 */ /* 0x000fe20000000800 */
[----:B------:R-:W-:Y:S01]  /*0fc0*/  ISETP.GT.U32.AND P0, PT, R5, R10, PT ;  /* 0x0000000a0500720c */ /* 0x000fe20003f04070 */
[----:B------:R-:W-:Y:S01]  /*0fd0*/  IMAD.HI.U32 R13, R12, R15, RZ ;  /* 0x0000000f0c0d7227 */ /* 0x000fe200078e00ff */
[C---:B------:R-:W-:Y:S01]  /*0fe0*/  LOP3.LUT R218, R2.reuse, 0x68, RZ, 0xfc, !PT ;  /* 0x0000006802da7812 */ /* 0x040fe200078efcff */
[----:B------:R-:W-:Y:S01]  /*0ff0*/  UIADD3 UR18, UP1, UR30, 0x2, URZ ;  /* 0x000000021e127890 */ /* 0x000fe2000ff3e03f */
[C---:B------:R-:W-:Y:S01]  /*1000*/  LOP3.LUT R221, R2.reuse, 0x62, RZ, 0xfc, !PT ;  /* 0x0000006202dd7812 */ /* 0x040fe200078efcff */
[----:B------:R-:W-:Y:S01]  /*1010*/  IMAD.MOV R16, RZ, RZ, -R11 ;  /* 0x000000ffff107224 */ /* 0x000fe200078e0a0b */
[----:B------:R-:W-:Y:S01]  /*1020*/  LOP3.LUT R224, R2, 0x5a, RZ, 0xfc, !PT ;  /* 0x0000005a02e07812 */ /* 0x000fe200078efcff */
[----:B------:R-:W-:Y:S01]  /*1030*/  @!P5 IMAD.IADD R6, R6, 0x1, -R5 ;  /* 0x000000010606d824 */ /* 0x000fe200078e0a05 */
[C---:B------:R-:W-:Y:S01]  /*1040*/  LOP3.LUT R227, R2.reuse, 0x54, RZ, 0xfc, !PT ;  /* 0x0000005402e37812 */ /* 0x040fe200078efcff */
[----:B------:R-:W-:Y:S01]  /*1050*/  IMAD.MOV R18, RZ, RZ, -R13 ;  /* 0x000000ffff127224 */ /* 0x000fe200078e0a0d */
[----:B------:R-:W-:Y:S01]  /*1060*/  LOP3.LUT R230, R2, 0x4c, RZ, 0xfc, !PT ;  /* 0x0000004c02e67812 */ /* 0x000fe200078efcff */
[----:B------:R-:W-:Y:S01]  /*1070*/  IMAD.MOV.U32 R13, RZ, RZ, R19 ;  /* 0x000000ffff0d7224 */ /* 0x000fe200078e0013 */
[----:B------:R-:W-:Y:S01]  /*1080*/  LEA.HI R208, R133, 0x7e, RZ, 0x1a ;  /* 0x0000007e85d07811 */ /* 0x000fe200078fd0ff */
[----:B------:R-:W-:Y:S01]  /*1090*/  @!P4 IMAD.IADD R7, R7, 0x1, -R5 ;  /* 0x000000010707c824 */ /* 0x000fe200078e0a05 */
[C---:B------:R-:W-:Y:S01]  /*10a0*/  ISETP.GT.U32.AND P4, PT, R5.reuse, R6, PT ;  /* 0x000000060500720c */ /* 0x040fe20003f84070 */
[----:B------:R-:W-:Y:S01]  /*10b0*/  IMAD R16, R5, R16, R17 ;  /* 0x0000001005107224 */ /* 0x000fe200078e0211 */
[----:B------:R-:W-:Y:S01]  /*10c0*/  LEA.HI R207, R133, 0x6e, RZ, 0x1a ;  /* 0x0000006e85cf7811 */ /* 0x000fe200078fd0ff */
[----:B------:R-:W-:Y:S01]  /*10d0*/  IMAD.HI.U32 R8, R12, R13, RZ ;  /* 0x0000000d0c087227 */ /* 0x000fe200078e00ff */
[----:B------:R-:W-:Y:S01]  /*10e0*/  ISETP.GT.U32.AND P5, PT, R5, R7, PT ;  /* 0x000000070500720c */ /* 0x000fe20003fa4070 */
[----:B------:R-:W-:Y:S01]  /*10f0*/  ULDC UR21, c[0x0][0x238] ;  /* 0x00008e0000157ab9 */ /* 0x000fe20000000800 */
[----:B------:R-:W-:Y:S01]  /*1100*/  LEA.HI R206, R133, 0x5e, RZ, 0x1a ;  /* 0x0000005e85ce7811 */ /* 0x000fe200078fd0ff */
[C---:B------:R-:W-:Y:S01]  /*1110*/  IMAD R11, R5.reuse, R18, R15 ;  /* 0x00000012050b7224 */ /* 0x040fe200078e020f */
[----:B------:R-:W-:Y:S01]  /*1120*/  IABS R18, R24 ;  /* 0x0000001800127213 */ /* 0x000fe20000000000 */
[--C-:B------:R-:W-:Y:S01]  /*1130*/  @!P1 IMAD.IADD R14, R14, 0x1, -R5.reuse ;  /* 0x000000010e0e9824 */ /* 0x100fe200078e0a05 */
[C---:B------:R-:W-:Y:S01]  /*1140*/  ISETP.GT.U32.AND P1, PT, R5.reuse, R16, PT ;  /* 0x000000100500720c */ /* 0x040fe20003f24070 */
[----:B------:R-:W-:Y:S01]  /*1150*/  IMAD.MOV R8, RZ, RZ, -R8 ;  /* 0x000000ffff087224 */ /* 0x000fe200078e0a08 */
[----:B------:R-:W-:Y:S01]  /*1160*/  LOP3.LUT R237, R2, 0x40, RZ, 0xfc, !PT ;  /* 0x0000004002ed7812 */ /* 0x000fe200078efcff */
[----:B------:R-:W-:Y:S01]  /*1170*/  @!P0 IMAD.IADD R10, R10, 0x1, -R5 ;  /* 0x000000010a0a8824 */ /* 0x000fe200078e0a05 */
[----:B------:R-:W-:Y:S01]  /*1180*/  ISETP.GT.U32.AND P0, PT, R5, R11, PT ;  /* 0x0000000b0500720c */ /* 0x000fe20003f04070 */
[----:B------:R-:W-:Y:S01]  /*1190*/  VIADD R17, R3, 0x38 ;  /* 0x0000003803117836 */ /* 0x000fe20000000000 */
[C---:B------:R-:W-:Y:S01]  /*11a0*/  ISETP.GT.U32.AND P6, PT, R5.reuse, R14, PT ;  /* 0x0000000e0500720c */ /* 0x040fe20003fc4070 */
[----:B------:R-:W-:Y:S01]  /*11b0*/  IMAD R13, R5, R8, R13 ;  /* 0x00000008050d7224 */ /* 0x000fe200078e020d */
[----:B------:R-:W-:Y:S01]  /*11c0*/  LOP3.LUT R233, R2, 0x46, RZ, 0xfc, !PT ;  /* 0x0000004602e97812 */ /* 0x000fe200078efcff */
[--C-:B------:R-:W-:Y:S01]  /*11d0*/  @!P4 IMAD.IADD R6, R6, 0x1, -R5.reuse ;  /* 0x000000010606c824 */ /* 0x100fe200078e0a05 */
[----:B------:R-:W-:Y:S01]  /*11e0*/  IABS R15, R17 ;  /* 0x00000011000f7213 */ /* 0x000fe20000000000 */
[--C-:B------:R-:W-:Y:S01]  /*11f0*/  @!P5 IMAD.IADD R7, R7, 0x1, -R5.reuse ;  /* 0x000000010707d824 */ /* 0x100fe200078e0a05 */
[----:B------:R-:W-:Y:S01]  /*1200*/  ISETP.GT.U32.AND P4, PT, R5, R13, PT ;  /* 0x0000000d0500720c */ /* 0x000fe20003f84070 */
[----:B------:R-:W-:Y:S01]  /*1210*/  @!P1 IMAD.IADD R16, R16, 0x1, -R5 ;  /* 0x0000000110109824 */ /* 0x000fe200078e0a05 */
[----:B------:R-:W-:Y:S01]  /*1220*/  ISETP.GE.AND P5, PT, R9, RZ, PT ;  /* 0x000000ff0900720c */ /* 0x000fe20003fa6270 */
[----:B------:R-:W-:Y:S01]  /*1230*/  IMAD.HI.U32 R9, R12, R18, RZ ;  /* 0x000000120c097227 */ /* 0x000fe200078e00ff */
[----:B------:R-:W-:-:S03]  /*1240*/  ISETP.GE.AND P1, PT, R21, RZ, PT ;  /* 0x000000ff1500720c */ /* 0x000fc60003f26270 */
[----:B------:R-:W-:-:S04]  /*1250*/  IMAD.HI.U32 R8, R12, R15, RZ ;  /* 0x0000000f0c087227 */ /* 0x000fc800078e00ff */
[--C-:B------:R-:W-:Y:S01]  /*1260*/  @!P0 IMAD.IADD R11, R11, 0x1, -R5.reuse ;  /* 0x000000010b0b8824 */ /* 0x100fe200078e0a05 */
[----:B------:R-:W-:Y:S01]  /*1270*/  ISETP.GE.AND P0, PT, R22, RZ, PT ;  /* 0x000000ff1600720c */ /* 0x000fe20003f06270 */
[----:B------:R-:W-:Y:S01]  /*1280*/  @!P6 IMAD.IADD R14, R14, 0x1, -R5 ;  /* 0x000000010e0ee824 */ /* 0x000fe200078e0a05 */
[----:B------:R-:W-:Y:S01]  /*1290*/  ISETP.GE.AND P6, PT, R20, RZ, PT ;  /* 0x000000ff1400720c */ /* 0x000fe20003fc6270 */
[----:B------:R-:W-:Y:S01]  /*12a0*/  @!P2 IMAD.MOV R10, RZ, RZ, -R10 ;  /* 0x000000ffff0aa224 */ /* 0x000fe200078e0a0a */
[C---:B------:R-:W-:Y:S01]  /*12b0*/  ISETP.GT.U32.AND P2, PT, R5.reuse, R16, PT ;  /* 0x000000100500720c */ /* 0x040fe20003f44070 */
[----:B------:R-:W-:Y:S02]  /*12c0*/  IMAD.MOV R9, RZ, RZ, -R9 ;  /* 0x000000ffff097224 */ /* 0x000fe400078e0a09 */
[----:B------:R-:W-:Y:S02]  /*12d0*/  IMAD.MOV R8, RZ, RZ, -R8 ;  /* 0x000000ffff087224 */ /* 0x000fe400078e0a08 */
[----:B------:R-:W-:Y:S01]  /*12e0*/  @!P3 IMAD.MOV R7, RZ, RZ, -R7 ;  /* 0x000000ffff07b224 */ /* 0x000fe200078e0a07 */
[C---:B------:R-:W-:Y:S01]  /*12f0*/  ISETP.GT.U32.AND P3, PT, R5.reuse, R11, PT ;  /* 0x0000000b0500720c */ /* 0x040fe20003f64070 */
[----:B------:R-:W-:-:S02]  /*1300*/  IMAD R18, R5, R9, R18 ;  /* 0x0000000905127224 */ /* 0x000fc400078e0212 */
[----:B------:R-:W-:Y:S02]  /*1310*/  IMAD R15, R5, R8, R15 ;  /* 0x00000008050f7224 */ /* 0x000fe400078e020f */
[----:B------:R-:W-:Y:S02]  /*1320*/  VIADD R21, R3, 0x36 ;  /* 0x0000003603157836 */ /* 0x000fe40000000000 */
[----:B------:R-:W-:Y:S02]  /*1330*/  @!P4 IMAD.IADD R13, R13, 0x1, -R5 ;  /* 0x000000010d0dc824 */ /* 0x000fe400078e0a05 */
[----:B------:R-:W-:Y:S01]  /*1340*/  IMAD.MOV.U32 R9, RZ, RZ, R6 ;  /* 0x000000ffff097224 */ /* 0x000fe200078e0006 */
[----:B------:R-:W-:Y:S01]  /*1350*/  IABS R19, R21 ;  /* 0x0000001500137213 */ /* 0x000fe20000000000 */
[----:B------:R-:W-:Y:S01]  /*1360*/  VIADD R22, R3, 0x35 ;  /* 0x0000003503167836 */ /* 0x000fe20000000000 */
[----:B------:R-:W-:Y:S01]  /*1370*/  ISETP.GT.U32.AND P4, PT, R5, R13, PT ;  /* 0x0000000d0500720c */ /* 0x000fe20003f84070 */
[----:B------:R-:W-:-:S02]  /*1380*/  IMAD.MOV.U32 R8, RZ, RZ, R14 ;  /* 0x000000ffff087224 */ /* 0x000fc400078e000e */
[----:B------:R-:W-:Y:S01]  /*1390*/  @!P5 IMAD.MOV R9, RZ, RZ, -R9 ;  /* 0x000000ffff09d224 */ /* 0x000fe200078e0a09 */
[----:B------:R-:W-:Y:S01]  /*13a0*/  ISETP.GT.U32.AND P5, PT, R5, R15, PT ;  /* 0x0000000f0500720c */ /* 0x000fe20003fa4070 */
[----:B------:R-:W-:Y:S01]  /*13b0*/  @!P6 IMAD.MOV R8, RZ, RZ, -R8 ;  /* 0x000000ffff08e224 */ /* 0x000fe200078e0a08 */
[----:B------:R-:W-:Y:S01]  /*13c0*/  IABS R20, R22 ;  /* 0x0000001600147213 */ /* 0x000fe20000000000 */
[----:B------:R-:W-:Y:S01]  /*13d0*/  @!P2 IMAD.IADD R16, R16, 0x1, -R5 ;  /* 0x000000011010a824 */ /* 0x000fe200078e0a05 */
[----:B------:R-:W-:Y:S01]  /*13e0*/  ISETP.GE.AND P6, PT, R23, RZ, PT ;  /* 0x000000ff1700720c */ /* 0x000fe20003fc6270 */
[----:B------:R-:W-:Y:S01]  /*13f0*/  IMAD.HI.U32 R14, R12, R19, RZ ;  /* 0x000000130c0e7227 */ /* 0x000fe200078e00ff */
[----:B------:R-:W-:-:S03]  /*1400*/  ISETP.GT.U32.AND P2, PT, R5, R18, PT ;  /* 0x000000120500720c */ /* 0x000fc60003f44070 */
[----:B------:R-:W-:Y:S01]  /*1410*/  @!P3 IMAD.IADD R11, R11, 0x1, -R5 ;  /* 0x000000010b0bb824 */ /* 0x000fe200078e0a05 */
[----:B------:R-:W-:Y:S01]  /*1420*/  ISETP.GE.AND P3, PT, R17, RZ, PT ;  /* 0x000000ff1100720c */ /* 0x000fe20003f66270 */
[----:B------:R-:W-:-:S04]  /*1430*/  IMAD.HI.U32 R17, R12, R20, RZ ;  /* 0x000000140c117227 */ /* 0x000fc800078e00ff */
[----:B------:R-:W-:Y:S02]  /*1440*/  IMAD.MOV R14, RZ, RZ, -R14 ;  /* 0x000000ffff0e7224 */ /* 0x000fe400078e0a0e */
[----:B------:R-:W-:Y:S02]  /*1450*/  IMAD.MOV.U32 R6, RZ, RZ, R16 ;  /* 0x000000ffff067224 */ /* 0x000fe400078e0010 */
[----:B------:R-:W-:Y:S02]  /*1460*/  IMAD.MOV R16, RZ, RZ, -R17 ;  /* 0x000000ffff107224 */ /* 0x000fe400078e0a11 */
[--C-:B------:R-:W-:Y:S01]  /*1470*/  @!P4 IMAD.IADD R13, R13, 0x1, -R5.reuse ;  /* 0x000000010d0dc824 */ /* 0x100fe200078e0a05 */
[----:B------:R-:W-:Y:S01]  /*1480*/  ISETP.GE.AND P4, PT, R24, RZ, PT ;  /* 0x000000ff1800720c */ /* 0x000fe20003f86270 */
[----:B------:R-:W-:Y:S01]  /*1490*/  @!P5 IMAD.IADD R15, R15, 0x1, -R5 ;  /* 0x000000010f0fd824 */ /* 0x000fe200078e0a05 */
[----:B------:R-:W-:Y:S01]  /*14a0*/  IABS R24, R25 ;  /* 0x0000001900187213 */ /* 0x000fe20000000000 */
[----:B------:R-:W-:Y:S01]  /*14b0*/  IMAD R17, R5, R14, R19 ;  /* 0x0000000e05117224 */ /* 0x000fe200078e0213 */
[----:B------:R-:W-:Y:S01]  /*14c0*/  ISETP.GE.AND P5, PT, R21, RZ, PT ;  /* 0x000000ff1500720c */ /* 0x000fe20003fa6270 */
[----:B------:R-:W-:Y:S01]  /*14d0*/  @!P2 IMAD.IADD R18, R18, 0x1, -R5 ;  /* 0x000000011212a824 */ /* 0x000fe200078e0a05 */
[----:B------:R-:W-:Y:S01]  /*14e0*/  ISETP.GE.AND P2, PT, R22, RZ, PT ;  /* 0x000000ff1600720c */ /* 0x000fe20003f46270 */
[----:B------:R-:W-:Y:S01]  /*14f0*/  @!P1 IMAD.MOV R6, RZ, RZ, -R6 ;  /* 0x000000ffff069224 */ /* 0x000fe200078e0a06 */
[C---:B------:R-:W-:Y:S01]  /*1500*/  ISETP.GT.U32.AND P1, PT, R5.reuse, R15, PT ;  /* 0x0000000f0500720c */ /* 0x040fe20003f24070 */
[----:B------:R-:W-:Y:S01]  /*1510*/  @!P6 IMAD.MOV R13, RZ, RZ, -R13 ;  /* 0x000000ffff0de224 */ /* 0x000fe200078e0a0d */
[C---:B------:R-:W-:Y:S01]  /*1520*/  ISETP.GT.U32.AND P6, PT, R5.reuse, R17, PT ;  /* 0x000000110500720c */ /* 0x040fe20003fc4070 */
[----:B------:R-:W-:Y:S01]  /*1530*/  @!P0 IMAD.MOV R11, RZ, RZ, -R11 ;  /* 0x000000ffff0b8224 */ /* 0x000fe200078e0a0b */
[----:B------:R-:W-:Y:S01]  /*1540*/  ISETP.GT.U32.AND P0, PT, R5, R18, PT ;  /* 0x000000120500720c */ /* 0x000fe20003f04070 */
[----:B------:R-:W-:-:S02]  /*1550*/  VIADD R14, R3, 0x34 ;  /* 0x00000034030e7836 */ /* 0x000fc40000000000 */
[----:B------:R-:W-:Y:S02]  /*1560*/  IMAD R16, R5, R16, R20 ;  /* 0x0000001005107224 */ /* 0x000fe400078e0214 */
[----:B------:R-:W-:Y:S01]  /*1570*/  VIADD R19, R3, 0x33 ;  /* 0x0000003303137836 */ /* 0x000fe20000000000 */
[----:B------:R-:W-:Y:S01]  /*1580*/  IABS R22, R14 ;  /* 0x0000000e00167213 */ /* 0x000fe20000000000 */
[----:B------:R-:W-:-:S03]  /*1590*/  IMAD.HI.U32 R21, R12, R24, RZ ;  /* 0x000000180c157227 */ /* 0x000fc600078e00ff */
[----:B------:R-:W-:Y:S01]  /*15a0*/  IABS R23, R19 ;  /* 0x0000001300177213 */ /* 0x000fe20000000000 */
[--C-:B------:R-:W-:Y:S01]  /*15b0*/  @!P1 IMAD.IADD R15, R15, 0x1, -R5.reuse ;  /* 0x000000010f0f9824 */ /* 0x100fe200078e0a05 */
[----:B------:R-:W-:Y:S01]  /*15c0*/  ISETP.GE.AND P1, PT, R14, RZ, PT ;  /* 0x000000ff0e00720c */ /* 0x000fe20003f26270 */
[--C-:B------:R-:W-:Y:S02]  /*15d0*/  @!P6 IMAD.IADD R17, R17, 0x1, -R5.reuse ;  /* 0x000000011111e824 */ /* 0x100fe400078e0a05 */
[----:B------:R-:W-:Y:S01]  /*15e0*/  @!P0 IMAD.IADD R18, R18, 0x1, -R5 ;  /* 0x0000000112128824 */ /* 0x000fe200078e0a05 */
[----:B------:R-:W-:Y:S01]  /*15f0*/  ISETP.GT.U32.AND P0, PT, R5, R16, PT ;  /* 0x000000100500720c */ /* 0x000fe20003f04070 */
[----:B------:R-:W-:Y:S01]  /*1600*/  @!P3 IMAD.MOV R15, RZ, RZ, -R15 ;  /* 0x000000ffff0fb224 */ /* 0x000fe200078e0a0f */
[----:B------:R-:W-:Y:S01]  /*1610*/  ISETP.GE.AND P3, PT, R19, RZ, PT ;  /* 0x000000ff1300720c */ /* 0x000fe20003f66270 */
[----:B------:R-:W-:Y:S01]  /*1620*/  IMAD.HI.U32 R19, R12, R22, RZ ;  /* 0x000000160c137227 */ /* 0x000fe200078e00ff */
[----:B------:R-:W-:-:S03]  /*1630*/  ISETP.GT.U32.AND P6, PT, R5, R17, PT ;  /* 0x000000110500720c */ /* 0x000fc60003fc4070 */
[----:B------:R-:W-:Y:S02]  /*1640*/  IMAD.MOV R19, RZ, RZ, -R19 ;  /* 0x000000ffff137224 */ /* 0x000fe400078e0a13 */
[----:B------:R-:W-:Y:S02]  /*1650*/  IMAD.MOV.U32 R14, RZ, RZ, R18 ;  /* 0x000000ffff0e7224 */ /* 0x000fe400078e0012 */
[----:B------:R-:W-:Y:S02]  /*1660*/  IMAD R18, R5, R19, R22 ;  /* 0x0000001305127224 */ /* 0x000fe400078e0216 */
[----:B------:R-:W-:Y:S02]  /*1670*/  @!P0 IMAD.IADD R16, R16, 0x1, -R5 ;  /* 0x0000000110108824 */ /* 0x000fe400078e0a05 */
[----:B------:R-:W-:-:S03]  /*1680*/  IMAD.HI.U32 R20, R12, R23, RZ ;  /* 0x000000170c147227 */ /* 0x000fc600078e00ff */
[----:B------:R-:W-:Y:S01]  /*1690*/  ISETP.GT.U32.AND P0, PT, R5, R16, PT ;  /* 0x000000100500720c */ /* 0x000fe20003f04070 */
[----:B------:R-:W-:Y:S01]  /*16a0*/  @!P6 IMAD.IADD R17, R17, 0x1, -R5 ;  /* 0x000000011111e824 */ /* 0x000fe200078e0a05 */
[C---:B------:R-:W-:Y:S01]  /*16b0*/  ISETP.GT.U32.AND P6, PT, R5.reuse, R18, PT ;  /* 0x000000120500720c */ /* 0x040fe20003fc4070 */
[----:B------:R-:W-:Y:S02]  /*16c0*/  IMAD.MOV R21, RZ, RZ, -R21 ;  /* 0x000000ffff157224 */ /* 0x000fe400078e0a15 */
[----:B------:R-:W-:Y:S02]  /*16d0*/  IMAD.MOV R20, RZ, RZ, -R20 ;  /* 0x000000ffff147224 */ /* 0x000fe400078e0a14 */
[C---:B------:R-:W-:Y:S02]  /*16e0*/  IMAD R19, R5.reuse, R21, R24 ;  /* 0x0000001505137224 */ /* 0x040fe400078e0218 */
[----:B------:R-:W-:Y:S02]  /*16f0*/  IMAD R20, R5, R20, R23 ;  /* 0x0000001405147224 */ /* 0x000fe400078e0217 */
[----:B------:R-:W-:-:S02]  /*1700*/  VIADD R23, R3, 0x31 ;  /* 0x0000003103177836 */ /* 0x000fc40000000000 */
[--C-:B------:R-:W-:Y:S01]  /*1710*/  @!P0 IMAD.IADD R16, R16, 0x1, -R5.reuse ;  /* 0x0000000110108824 */ /* 0x100fe200078e0a05 */
[C---:B------:R-:W-:Y:S01]  /*1720*/  ISETP.GT.U32.AND P0, PT, R5.reuse, R20, PT ;  /* 0x000000140500720c */ /* 0x040fe20003f04070 */
[----:B------:R-:W-:Y:S01]  /*1730*/  @!P6 IMAD.IADD R18, R18, 0x1, -R5 ;  /* 0x000000011212e824 */ /* 0x000fe200078e0a05 */
[----:B------:R-:W-:Y:S01]  /*1740*/  ISETP.GT.U32.AND P6, PT, R5, R19, PT ;  /* 0x000000130500720c */ /* 0x000fe20003fc4070 */
[----:B------:R-:W-:Y:S01]  /*1750*/  @!P4 IMAD.MOV R14, RZ, RZ, -R14 ;  /* 0x000000ffff0ec224 */ /* 0x000fe200078e0a0e */
[----:B------:R-:W-:Y:S01]  /*1760*/  IABS R22, R23 ;  /* 0x0000001700167213 */ /* 0x000fe20000000000 */
[----:B------:R-:W-:Y:S01]  /*1770*/  @!P5 IMAD.MOV R17, RZ, RZ, -R17 ;  /* 0x000000ffff11d224 */ /* 0x000fe200078e0a11 */
[----:B------:R-:W-:Y:S01]  /*1780*/  ISETP.GE.AND P4, PT, R25, RZ, PT ;  /* 0x000000ff1900720c */ /* 0x000fe20003f86270 */
[----:B------:R-:W-:Y:S01]  /*1790*/  @!P2 IMAD.MOV R16, RZ, RZ, -R16 ;  /* 0x000000ffff10a224 */ /* 0x000fe200078e0a10 */
[----:B------:R-:W-:Y:S01]  /*17a0*/  IABS R25, R28 ;  /* 0x0000001c00197213 */ /* 0x000fe20000000000 */
[----:B------:R-:W-:Y:S01]  /*17b0*/  IMAD.HI.U32 R21, R12, R22, RZ ;  /* 0x000000160c157227 */ /* 0x000fe200078e00ff */
[----:B------:R-:W-:-:S02]  /*17c0*/  ISETP.GT.U32.AND P5, PT, R5, R18, PT ;  /* 0x000000120500720c */ /* 0x000fc40003fa4070 */
[----:B------:R-:W-:Y:S01]  /*17d0*/  ISETP.GE.AND P2, PT, R23, RZ, PT ;  /* 0x000000ff1700720c */ /* 0x000fe20003f46270 */
[--C-:B------:R-:W-:Y:S02]  /*17e0*/  @!P0 IMAD.IADD R20, R20, 0x1, -R5.reuse ;  /* 0x0000000114148824 */ /* 0x100fe400078e0a05 */
[----:B------:R-:W-:Y:S02]  /*17f0*/  @!P6 IMAD.IADD R19, R19, 0x1, -R5 ;  /* 0x000000011313e824 */ /* 0x000fe400078e0a05 */
[----:B------:R-:W-:Y:S01]  /*1800*/  IMAD.MOV R21, RZ, RZ, -R21 ;  /* 0x000000ffff157224 */ /* 0x000fe200078e0a15 */
[C---:B------:R-:W-:Y:S01]  /*1810*/  ISETP.GT.U32.AND P0, PT, R5.reuse, R20, PT ;  /* 0x000000140500720c */ /* 0x040fe20003f04070 */
[----:B------:R-:W-:Y:S01]  /*1820*/  IMAD.HI.U32 R23, R12, R26, RZ ;  /* 0x0000001a0c177227 */ /* 0x000fe200078e00ff */
[----:B------:R-:W-:-:S03]  /*1830*/  ISETP.GT.U32.AND P6, PT, R5, R19, PT ;  /* 0x000000130500720c */ /* 0x000fc60003fc4070 */
[----:B------:R-:W-:Y:S02]  /*1840*/  IMAD R21, R5, R21, R22 ;  /* 0x0000001505157224 */ /* 0x000fe400078e0216 */
[----:B------:R-:W-:-:S04]  /*1850*/  IMAD.HI.U32 R22, R12, R25, RZ ;  /* 0x000000190c167227 */ /* 0x000fc800078e00ff */
[----:B------:R-:W-:-:S04]  /*1860*/  IMAD.HI.U32 R24, R12, R27, RZ ;  /* 0x0000001b0c187227 */ /* 0x000fc800078e00ff */
[----:B------:R-:W-:Y:S02]  /*1870*/  IMAD.MOV R23, RZ, RZ, -R23 ;  /* 0x000000ffff177224 */ /* 0x000fe400078e0a17 */
[----:B------:R-:W-:Y:S02]  /*1880*/  IMAD.MOV R22, RZ, RZ, -R22 ;  /* 0x000000ffff167224 */ /* 0x000fe400078e0a16 */
[----:B------:R-:W-:Y:S02]  /*1890*/  IMAD.MOV R24, RZ, RZ, -R24 ;  /* 0x000000ffff187224 */ /* 0x000fe400078e0a18 */
[C---:B------:R-:W-:Y:S02]  /*18a0*/  IMAD R23, R5.reuse, R23, R26 ;  /* 0x0000001705177224 */ /* 0x040fe400078e021a */
[----:B------:R-:W-:Y:S01]  /*18b0*/  @!P5 IMAD.IADD R18, R18, 0x1, -R5 ;  /* 0x000000011212d824 */ /* 0x000fe200078e0a05 */
[C---:B------:R-:W-:Y:S01]  /*18c0*/  ISETP.GT.U32.AND P5, PT, R5.reuse, R21, PT ;  /* 0x000000150500720c */ /* 0x040fe20003fa4070 */
[----:B------:R-:W-:-:S02]  /*18d0*/  IMAD R22, R5, R22, R25 ;  /* 0x0000001605167224 */ /* 0x000fc400078e0219 */
[----:B------:R-:W-:Y:S02]  /*18e0*/  IMAD R27, R5, R24, R27 ;  /* 0x00000018051b7224 */ /* 0x000fe400078e021b */
[--C-:B------:R-:W-:Y:S01]  /*18f0*/  @!P6 IMAD.IADD R19, R19, 0x1, -R5.reuse ;  /* 0x000000011313e824 */ /* 0x100fe200078e0a05 */
[----:B------:R-:W-:Y:S01]  /*1900*/  ISETP.GT.U32.AND P6, PT, R5, R23, PT ;  /* 0x000000170500720c */ /* 0x000fe20003fc4070 */
[----:B------:R-:W-:Y:S02]  /*1910*/  VIADD R25, R3, 0x2d ;  /* 0x0000002d03197836 */ /* 0x000fe40000000000 */
[----:B------:R-:W-:Y:S01]  /*1920*/  @!P0 IMAD.IADD R20, R20, 0x1, -R5 ;  /* 0x0000000114148824 */ /* 0x000fe200078e0a05 */
[----:B------:R-:W-:Y:S01]  /*1930*/  ISETP.GE.AND P0, PT, R28, RZ, PT ;  /* 0x000000ff1c00720c */ /* 0x000fe20003f06270 */
[----:B------:R-:W-:Y:S01]  /*1940*/  @!P1 IMAD.MOV R18, RZ, RZ, -R18 ;  /* 0x000000ffff129224 */ /* 0x000fe200078e0a12 */
[C---:B------:R-:W-:Y:S01]  /*1950*/  ISETP.GT.U32.AND P1, PT, R5.reuse, R22, PT ;  /* 0x000000160500720c */ /* 0x040fe20003f24070 */
[----:B------:R-:W-:Y:S01]  /*1960*/  @!P4 IMAD.MOV R19, RZ, RZ, -R19 ;  /* 0x000000ffff13c224 */ /* 0x000fe200078e0a13 */
[----:B------:R-:W-:Y:S01]  /*1970*/  ISETP.GT.U32.AND P4, PT, R5, R27, PT ;  /* 0x0000001b0500720c */ /* 0x000fe20003f84070 */
[----:B------:R-:W-:Y:S01]  /*1980*/  VIADD R26, R3, 0x2c ;  /* 0x0000002c031a7836 */ /* 0x000fe20000000000 */
[----:B------:R-:W-:Y:S01]  /*1990*/  IABS R28, R25 ;  /* 0x00000019001c7213 */ /* 0x000fe20000000000 */
[----:B------:R-:W-:Y:S01]  /*19a0*/  @!P3 IMAD.MOV R20, RZ, RZ, -R20 ;  /* 0x000000ffff14b224 */ /* 0x000fe200078e0a14 */
[----:B------:R-:W-:Y:S01]  /*19b0*/  ISETP.GE.AND P3, PT, R29, RZ, PT ;  /* 0x000000ff1d00720c */ /* 0x000fe20003f66270 */
[----:B------:R-:W-:Y:S01]  /*19c0*/  @!P5 IMAD.IADD R21, R21, 0x1, -R5 ;  /* 0x000000011515d824 */ /* 0x000fe200078e0a05 */
[----:B------:R-:W-:Y:S01]  /*19d0*/  IABS R29, R26 ;  /* 0x0000001a001d7213 */ /* 0x000fe20000000000 */
[----:B------:R-:W-:-:S03]  /*19e0*/  IMAD.HI.U32 R24, R12, R28, RZ ;  /* 0x0000001c0c187227 */ /* 0x000fc600078e00ff */
[----:B------:R-:W-:Y:S01]  /*19f0*/  ISETP.GT.U32.AND P5, PT, R5, R21, PT ;  /* 0x000000150500720c */ /* 0x000fe20003fa4070 */
[--C-:B------:R-:W-:Y:S02]  /*1a00*/  @!P6 IMAD.IADD R23, R23, 0x1, -R5.reuse ;  /* 0x000000011717e824 */ /* 0x100fe400078e0a05 */
[----:B------:R-:W-:Y:S02]  /*1a10*/  IMAD.MOV R24, RZ, RZ, -R24 ;  /* 0x000000ffff187224 */ /* 0x000fe400078e0a18 */
[--C-:B------:R-:W-:Y:S01]  /*1a20*/  @!P1 IMAD.IADD R22, R22, 0x1, -R5.reuse ;  /* 0x0000000116169824 */ /* 0x100fe200078e0a05 */
[----:B------:R-:W-:Y:S01]  /*1a30*/  ISETP.GE.AND P1, PT, R25, RZ, PT ;  /* 0x000000ff1900720c */ /* 0x000fe20003f26270 */
[----:B------:R-:W-:Y:S01]  /*1a40*/  @!P4 IMAD.IADD R27, R27, 0x1, -R5 ;  /* 0x000000011b1bc824 */ /* 0x000fe200078e0a05 */
[C---:B------:R-:W-:Y:S01]  /*1a50*/  ISETP.GT.U32.AND P4, PT, R5.reuse, R23, PT ;  /* 0x000000170500720c */ /* 0x040fe20003f84070 */
[C---:B------:R-:W-:Y:S01]  /*1a60*/  IMAD R28, R5.reuse, R24, R28 ;  /* 0x00000018051c7224 */ /* 0x040fe200078e021c */
[----:B------:R-:W-:Y:S01]  /*1a70*/  ISETP.GT.U32.AND P6, PT, R5, R22, PT ;  /* 0x000000160500720c */ /* 0x000fe20003fc4070 */
[----:B------:R-:W-:-:S04]  /*1a80*/  IMAD.HI.U32 R24, R12, R29, RZ ;  /* 0x0000001d0c187227 */ /* 0x000fc800078e00ff */
[----:B------:R-:W-:Y:S02]  /*1a90*/  IMAD.MOV R24, RZ, RZ, -R24 ;  /* 0x000000ffff187224 */ /* 0x000fe400078e0a18 */
[----:B------:R-:W-:Y:S01]  /*1aa0*/  @!P5 IMAD.IADD R21, R21, 0x1, -R5 ;  /* 0x000000011515d824 */ /* 0x000fe200078e0a05 */
[----:B------:R-:W-:Y:S01]  /*1ab0*/  ISETP.GE.AND P5, PT, R30, RZ, PT ;  /* 0x000000ff1e00720c */ /* 0x000fe20003fa6270 */
[----:B------:R-:W-:Y:S01]  /*1ac0*/  IMAD R29, R5, R24, R29 ;  /* 0x00000018051d7224 */ /* 0x000fe200078e021d */
[----:B------:R-:W-:Y:S01]  /*1ad0*/  IABS R30, R32 ;  /* 0x00000020001e7213 */ /* 0x000fe20000000000 */
[----:B------:R-:W-:Y:S02]  /*1ae0*/  @!P4 IMAD.IADD R23, R23, 0x1, -R5 ;  /* 0x000000011717c824 */ /* 0x000fe400078e0a05 */
[----:B------:R-:W-:Y:S01]  /*1af0*/  @!P2 IMAD.MOV R21, RZ, RZ, -R21 ;  /* 0x000000ffff15a224 */ /* 0x000fe200078e0a15 */
[C---:B------:R-:W-:Y:S01]  /*1b00*/  ISETP.GT.U32.AND P4, PT, R5.reuse, R29, PT ;  /* 0x0000001d0500720c */ /* 0x040fe20003f84070 */
[----:B------:R-:W-:Y:S01]  /*1b10*/  @!P6 IMAD.IADD R22, R22, 0x1, -R5 ;  /* 0x000000011616e824 */ /* 0x000fe200078e0a05 */
[C---:B------:R-:W-:Y:S01]  /*1b20*/  ISETP.GT.U32.AND P2, PT, R5.reuse, R27, PT ;  /* 0x0000001b0500720c */ /* 0x040fe20003f44070 */
[----:B------:R-:W-:Y:S01]  /*1b30*/  IMAD.HI.U32 R25, R12, R31, RZ ;  /* 0x0000001f0c197227 */ /* 0x000fe200078e00ff */
[----:B------:R-:W-:-:S03]  /*1b40*/  ISETP.GT.U32.AND P6, PT, R5, R28, PT ;  /* 0x0000001c0500720c */ /* 0x000fc60003fc4070 */
[----:B------:R-:W-:-:S04]  /*1b50*/  IMAD.HI.U32 R24, R12, R30, RZ ;  /* 0x0000001e0c187227 */ /* 0x000fc800078e00ff */
[----:B------:R-:W-:Y:S02]  /*1b60*/  @!P0 IMAD.MOV R22, RZ, RZ, -R22 ;  /* 0x000000ffff168224 */ /* 0x000fe400078e0a16 */
[--C-:B------:R-:W-:Y:S02]  /*1b70*/  @!P4 IMAD.IADD R29, R29, 0x1, -R5.reuse ;  /* 0x000000011d1dc824 */ /* 0x100fe400078e0a05 */
[--C-:B------:R-:W-:Y:S01]  /*1b80*/  @!P2 IMAD.IADD R27, R27, 0x1, -R5.reuse ;  /* 0x000000011b1ba824 */ /* 0x100fe200078e0a05 */
[----:B------:R-:W-:Y:S01]  /*1b90*/  ISETP.GE.AND P2, PT, R26, RZ, PT ;  /* 0x000000ff1a00720c */ /* 0x000fe20003f46270 */
[----:B------:R-:W-:Y:S01]  /*1ba0*/  @!P6 IMAD.IADD R28, R28, 0x1, -R5 ;  /* 0x000000011c1ce824 */ /* 0x000fe200078e0a05 */
[----:B------:R-:W-:Y:S01]  /*1bb0*/  ISETP.GE.AND P6, PT, R32, RZ, PT ;  /* 0x000000ff2000720c */ /* 0x000fe20003fc6270 */
[----:B------:R-:W-:Y:S01]  /*1bc0*/  IMAD.HI.U32 R26, R12, R33, RZ ;  /* 0x000000210c1a7227 */ /* 0x000fe200078e00ff */
[C---:B------:R-:W-:Y:S02]  /*1bd0*/  ISETP.GT.U32.AND P4, PT, R5.reuse, R29, PT ;  /* 0x0000001d0500720c */ /* 0x040fe40003f84070 */
[----:B------:R-:W-:Y:S01]  /*1be0*/  ISETP.GT.U32.AND P0, PT, R5, R28, PT ;  /* 0x0000001c0500720c */ /* 0x000fe20003f04070 */
[----:B------:R-:W-:-:S02]  /*1bf0*/  IMAD.MOV R32, RZ, RZ, -R25 ;  /* 0x000000ffff207224 */ /* 0x000fc400078e0a19 */
[----:B------:R-:W-:Y:S02]  /*1c00*/  IMAD.MOV R26, RZ, RZ, -R26 ;  /* 0x000000ffff1a7224 */ /* 0x000fe400078e0a1a */
[C---:B------:R-:W-:Y:S02]  /*1c10*/  IMAD R31, R5.reuse, R32, R31 ;  /* 0x00000020051f7224 */ /* 0x040fe400078e021f */
[C---:B------:R-:W-:Y:S02]  /*1c20*/  IMAD R32, R5.reuse, R26, R33 ;  /* 0x0000001a05207224 */ /* 0x040fe400078e0221 */
[----:B------:R-:W-:Y:S01]  /*1c30*/  @!P5 IMAD.MOV R27, RZ, RZ, -R27 ;  /* 0x000000ffff1bd224 */ /* 0x000fe200078e0a1b */
[----:B------:R-:W-:Y:S01]  /*1c40*/  ISETP.GT.U32.AND P5, PT, R5, R31, PT ;  /* 0x0000001f0500720c */ /* 0x000fe20003fa4070 */
[----:B------:R-:W-:Y:S02]  /*1c50*/  IMAD.MOV R24, RZ, RZ, -R24 ;  /* 0x000000ffff187224 */ /* 0x000fe400078e0a18 */
[----:B------:R-:W-:Y:S01]  /*1c60*/  @!P4 IMAD.IADD R29, R29, 0x1, -R5 ;  /* 0x000000011d1dc824 */ /* 0x000fe200078e0a05 */
[----:B------:R-:W-:Y:S01]  /*1c70*/  ISETP.GT.U32.AND P4, PT, R5, R32, PT ;  /* 0x000000200500720c */ /* 0x000fe20003f84070 */
[----:B------:R-:W-:-:S02]  /*1c80*/  VIADD R25, R3, 0x28 ;  /* 0x0000002803197836 */ /* 0x000fc40000000000 */
[C---:B------:R-:W-:Y:S02]  /*1c90*/  IMAD R30, R5.reuse, R24, R30 ;  /* 0x00000018051e7224 */ /* 0x040fe400078e021e */
[----:B------:R-:W-:Y:S01]  /*1ca0*/  @!P3 IMAD.MOV R23, RZ, RZ, -R23 ;  /* 0x000000ffff17b224 */ /* 0x000fe200078e0a17 */
[----:B------:R-:W-:Y:S01]  /*1cb0*/  IABS R33, R25 ;  /* 0x0000001900217213 */ /* 0x000fe20000000000 */
[--C-:B------:R-:W-:Y:S01]  /*1cc0*/  @!P0 IMAD.IADD R28, R28, 0x1, -R5.reuse ;  /* 0x000000011c1c8824 */ /* 0x100fe200078e0a05 */
[----:B------:R-:W-:Y:S01]  /*1cd0*/  ISETP.GT.U32.AND P3, PT, R5, R30, PT ;  /* 0x0000001e0500720c */ /* 0x000fe20003f64070 */
[----:B------:R-:W-:Y:S01]  /*1ce0*/  @!P5 IMAD.IADD R31, R31, 0x1, -R5 ;  /* 0x000000011f1fd824 */ /* 0x000fe200078e0a05 */
[----:B------:R-:W-:Y:S01]  /*1cf0*/  ISETP.GE.AND P0, PT, R34, RZ, PT ;  /* 0x000000ff2200720c */ /* 0x000fe20003f06270 */
[----:B------:R-:W-:Y:S01]  /*1d00*/  IMAD.HI.U32 R24, R12, R33, RZ ;  /* 0x000000210c187227 */ /* 0x000fe200078e00ff */
[----:B------:R-:W-:-:S03]  /*1d10*/  IABS R34, R38 ;  /* 0x0000002600227213 */ /* 0x000fc60000000000 */
[----:B------:R-:W-:Y:S01]  /*1d20*/  @!P4 IMAD.IADD R32, R32, 0x1, -R5 ;  /* 0x000000012020c824 */ /* 0x000fe200078e0a05 */
[----:B------:R-:W-:Y:S01]  /*1d30*/  ISETP.GT.U32.AND P4, PT, R5, R31, PT ;  /* 0x0000001f0500720c */ /* 0x000fe20003f84070 */
[----:B------:R-:W-:Y:S02]  /*1d40*/  IMAD.MOV R26, RZ, RZ, -R24 ;  /* 0x000000ffff1a7224 */ /* 0x000fe400078e0a18 */
[----:B------:R-:W-:-:S04]  /*1d50*/  IMAD.HI.U32 R24, R12, R34, RZ ;  /* 0x000000220c187227 */ /* 0x000fc800078e00ff */
[----:B------:R-:W-:Y:S01]  /*1d60*/  @!P3 IMAD.IADD R30, R30, 0x1, -R5 ;  /* 0x000000011e1eb824 */ /* 0x000fe200078e0a05 */
[----:B------:R-:W-:Y:S01]  /*1d70*/  ISETP.GE.AND P3, PT, R35, RZ, PT ;  /* 0x000000ff2300720c */ /* 0x000fe20003f66270 */
[----:B------:R-:W-:Y:S01]  /*1d80*/  IMAD.MOV R24, RZ, RZ, -R24 ;  /* 0x000000ffff187224 */ /* 0x000fe200078e0a18 */
[----:B------:R-:W-:Y:S01]  /*1d90*/  IABS R35, R39 ;  /* 0x0000002700237213 */ /* 0x000fe20000000000 */
[C---:B------:R-:W-:Y:S01]  /*1da0*/  IMAD R33, R5.reuse, R26, R33 ;  /* 0x0000001a05217224 */ /* 0x040fe200078e0221 */
[C---:B------:R-:W-:Y:S01]  /*1db0*/  ISETP.GT.U32.AND P5, PT, R5.reuse, R30, PT ;  /* 0x0000001e0500720c */ /* 0x040fe20003fa4070 */
[----:B------:R-:W-:Y:S02]  /*1dc0*/  IMAD R34, R5, R24, R34 ;  /* 0x0000001805227224 */ /* 0x000fe400078e0222 */
[----:B------:R-:W-:Y:S02]  /*1dd0*/  @!P4 IMAD.IADD R31, R31, 0x1, -R5 ;  /* 0x000000011f1fc824 */ /* 0x000fe400078e0a05 */
[----:B------:R-:W-:Y:S01]  /*1de0*/  @!P1 IMAD.MOV R28, RZ, RZ, -R28 ;  /* 0x000000ffff1c9224 */ /* 0x000fe200078e0a1c */
[C---:B------:R-:W-:Y:S01]  /*1df0*/  ISETP.GT.U32.AND P4, PT, R5.reuse, R34, PT ;  /* 0x000000220500720c */ /* 0x040fe20003f84070 */
[----:B------:R-:W-:Y:S01]  /*1e00*/  IMAD.HI.U32 R24, R12, R35, RZ ;  /* 0x000000230c187227 */ /* 0x000fe200078e00ff */
[----:B------:R-:W-:-:S03]  /*1e10*/  ISETP.GT.U32.AND P1, PT, R5, R32, PT ;  /* 0x000000200500720c */ /* 0x000fc60003f24070 */
[----:B------:R-:W-:Y:S02]  /*1e20*/  IMAD.MOV R26, RZ, RZ, -R24 ;  /* 0x000000ffff1a7224 */ /* 0x000fe400078e0a18 */
[----:B------:R-:W-:Y:S01]  /*1e30*/  @!P5 IMAD.IADD R30, R30, 0x1, -R5 ;  /* 0x000000011e1ed824 */ /* 0x000fe200078e0a05 */
[----:B------:R-:W-:Y:S01]  /*1e40*/  ISETP.GT.U32.AND P5, PT, R5, R33, PT ;  /* 0x000000210500720c */ /* 0x000fe20003fa4070 */
[----:B------:R-:W-:Y:S02]  /*1e50*/  @!P2 IMAD.MOV R29, RZ, RZ, -R29 ;  /* 0x000000ffff1da224 */ /* 0x000fe400078e0a1d */
[----:B------:R-:W-:-:S04]  /*1e60*/  IMAD.HI.U32 R24, R12, R36, RZ ;  /* 0x000000240c187227 */ /* 0x000fc800078e00ff */
[--C-:B------:R-:W-:Y:S02]  /*1e70*/  @!P4 IMAD.IADD R34, R34, 0x1, -R5.reuse ;  /* 0x000000012222c824 */ /* 0x100fe400078e0a05 */
[----:B------:R-:W-:Y:S01]  /*1e80*/  @!P1 IMAD.IADD R32, R32, 0x1, -R5 ;  /* 0x0000000120209824 */ /* 0x000fe200078e0a05 */
[----:B------:R-:W-:Y:S01]  /*1e90*/  ISETP.GE.AND P1, PT, R25, RZ, PT ;  /* 0x000000ff1900720c */ /* 0x000fe20003f26270 */
[C---:B------:R-:W-:Y:S01]  /*1ea0*/  IMAD R35, R5.reuse, R26, R35 ;  /* 0x0000001a05237224 */ /* 0x040fe200078e0223 */
[----:B------:R-:W-:Y:S01]  /*1eb0*/  ISETP.GT.U32.AND P2, PT, R5, R34, PT ;  /* 0x000000220500720c */ /* 0x000fe20003f44070 */
[----:B------:R-:W-:Y:S01]  /*1ec0*/  @!P5 IMAD.IADD R33, R33, 0x1, -R5 ;  /* 0x000000012121d824 */ /* 0x000fe200078e0a05 */
[----:B------:R-:W-:Y:S01]  /*1ed0*/  ISETP.GE.AND P5, PT, R38, RZ, PT ;  /* 0x000000ff2600720c */ /* 0x000fe20003fa6270 */
[----:B------:R-:W-:Y:S02]  /*1ee0*/  IMAD.MOV R25, RZ, RZ, -R24 ;  /* 0x000000ffff197224 */ /* 0x000fe400078e0a18 */
[----:B------:R-:W-:Y:S01]  /*1ef0*/  @!P6 IMAD.MOV R30, RZ, RZ, -R30 ;  /* 0x000000ffff1ee224 */ /* 0x000fe200078e0a1e */
[C---:B------:R-:W-:Y:S01]  /*1f00*/  ISETP.GT.U32.AND P6, PT, R5.reuse, R35, PT ;  /* 0x000000230500720c */ /* 0x040fe20003fc4070 */
[C---:B------:R-:W-:Y:S01]  /*1f10*/  IMAD R36, R5.reuse, R25, R36 ;  /* 0x0000001905247224 */ /* 0x040fe200078e0224 */
[----:B------:R-:W-:Y:S01]  /*1f20*/  ISETP.GT.U32.AND P4, PT, R5, R33, PT ;  /* 0x000000210500720c */ /* 0x000fe20003f84070 */
[----:B------:R-:W-:-:S04]  /*1f30*/  IMAD.HI.U32 R24, R12, R37, RZ ;  /* 0x000000250c187227 */ /* 0x000fc800078e00ff */
[--C-:B------:R-:W-:Y:S01]  /*1f40*/  @!P2 IMAD.IADD R34, R34, 0x1, -R5.reuse ;  /* 0x000000012222a824 */ /* 0x100fe200078e0a05 */
[----:B------:R-:W-:Y:S01]  /*1f50*/  ISETP.GT.U32.AND P2, PT, R5, R36, PT ;  /* 0x000000240500720c */ /* 0x000fe20003f44070 */
[----:B------:R-:W-:Y:S02]  /*1f60*/  IMAD.MOV R24, RZ, RZ, -R24 ;  /* 0x000000ffff187224 */ /* 0x000fe400078e0a18 */
[----:B------:R-:W-:Y:S02]  /*1f70*/  VIADD R25, R3, 0x23 ;  /* 0x0000002303197836 */ /* 0x000fe40000000000 */
[--C-:B------:R-:W-:Y:S02]  /*1f80*/  @!P6 IMAD.IADD R35, R35, 0x1, -R5.reuse ;  /* 0x000000012323e824 */ /* 0x100fe400078e0a05 */
[----:B------:R-:W-:Y:S01]  /*1f90*/  @!P4 IMAD.IADD R33, R33, 0x1, -R5 ;  /* 0x000000012121c824 */ /* 0x000fe200078e0a05 */
[----:B------:R-:W-:Y:S01]  /*1fa0*/  IABS R38, R25 ;  /* 0x0000001900267213 */ /* 0x000fe20000000000 */
[C---:B------:R-:W-:Y:S01]  /*1fb0*/  IMAD R37, R5.reuse, R24, R37 ;  /* 0x0000001805257224 */ /* 0x040fe200078e0225 */
[----:B------:R-:W-:Y:S01]  /*1fc0*/  ISETP.GT.U32.AND P6, PT, R5, R35, PT ;  /* 0x000000230500720c */ /* 0x000fe20003fc4070 */
[----:B------:R-:W-:Y:S01]  /*1fd0*/  VIADD R26, R3, 0x22 ;  /* 0x00000022031a7836 */ /* 0x000fe20000000000 */
[----:B------:R-:W-:Y:S01]  /*1fe0*/  ISETP.GE.AND P4, PT, R41, RZ, PT ;  /* 0x000000ff2900720c */ /* 0x000fe20003f86270 */
[----:B------:R-:W-:Y:S01]  /*1ff0*/  @!P1 IMAD.MOV R33, RZ, RZ, -R33 ;  /* 0x000000ffff219224 */ /* 0x000fe200078e0a21 */
[----:B------:R-:W-:Y:S01]  /*2000*/  ISETP.GT.U32.AND P1, PT, R5, R37, PT ;  /* 0x000000250500720c */ /* 0x000fe20003f24070 */
[----:B------:R-:W-:-:S02]  /*2010*/  @!P2 IMAD.IADD R36, R36, 0x1, -R5 ;  /* 0x000000012424a824 */ /* 0x000fc400078e0a05 */
[----:B------:R-:W-:Y:S01]  /*2020*/  @!P0 IMAD.MOV R31, RZ, RZ, -R31 ;  /* 0x000000ffff1f8224 */ /* 0x000fe200078e0a1f */
[----:B------:R-:W-:Y:S01]  /*2030*/  ISETP.GE.AND P0, PT, R39, RZ, PT ;  /* 0x000000ff2700720c */ /* 0x000fe20003f06270 */
[----:B------:R-:W-:Y:S01]  /*2040*/  IMAD.HI.U32 R24, R12, R38, RZ ;  /* 0x000000260c187227 */ /* 0x000fe200078e00ff */
[----:B------:R-:W-:Y:S02]  /*2050*/  IABS R39, R26 ;  /* 0x0000001a00277213 */ /* 0x000fe40000000000 */
[----:B------:R-:W-:Y:S01]  /*2060*/  ISETP.GT.U32.AND P2, PT, R5, R36, PT ;  /* 0x000000240500720c */ /* 0x000fe20003f44070 */
[----:B------:R-:W-:Y:S01]  /*2070*/  @!P5 IMAD.MOV R34, RZ, RZ, -R34 ;  /* 0x000000ffff22d224 */ /* 0x000fe200078e0a22 */
[----:B------:R-:W-:Y:S01]  /*2080*/  ISETP.GE.AND P5, PT, R25, RZ, PT ;  /* 0x000000ff1900720c */ /* 0x000fe20003fa6270 */
[----:B------:R-:W-:Y:S01]  /*2090*/  @!P3 IMAD.MOV R32, RZ, RZ, -R32 ;  /* 0x000000ffff20b224 */ /* 0x000fe200078e0a20 */
[----:B------:R-:W-:Y:S01]  /*20a0*/  ISETP.GE.AND P3, PT, R40, RZ, PT ;  /* 0x000000ff2800720c */ /* 0x000fe20003f66270 */
[----:B------:R-:W-:-:S02]  /*20b0*/  IMAD.MOV R25, RZ, RZ, -R24 ;  /* 0x000000ffff197224 */ /* 0x000fc400078e0a18 */
[----:B------:R-:W-:-:S04]  /*20c0*/  IMAD.HI.U32 R24, R12, R39, RZ ;  /* 0x000000270c187227 */ /* 0x000fc800078e00ff */
[--C-:B------:R-:W-:Y:S01]  /*20d0*/  @!P6 IMAD.IADD R35, R35, 0x1, -R5.reuse ;  /* 0x000000012323e824 */ /* 0x100fe200078e0a05 */
[----:B------:R-:W-:Y:S01]  /*20e0*/  ISETP.GE.AND P6, PT, R26, RZ, PT ;  /* 0x000000ff1a00720c */ /* 0x000fe20003fc6270 */
[----:B------:R-:W-:Y:S02]  /*20f0*/  VIADD R41, R3, 0x21 ;  /* 0x0000002103297836 */ /* 0x000fe40000000000 */
[--C-:B------:R-:W-:Y:S02]  /*2100*/  @!P1 IMAD.IADD R37, R37, 0x1, -R5.reuse ;  /* 0x0000000125259824 */ /* 0x100fe400078e0a05 */
[----:B------:R-:W-:Y:S01]  /*2110*/  IMAD.MOV R26, RZ, RZ, -R24 ;  /* 0x000000ffff1a7224 */ /* 0x000fe200078e0a18 */
[----:B------:R-:W-:Y:S01]  /*2120*/  IABS R40, R41 ;  /* 0x0000002900287213 */ /* 0x000fe20000000000 */
[C---:B------:R-:W-:Y:S01]  /*2130*/  IMAD R38, R5.reuse, R25, R38 ;  /* 0x0000001905267224 */ /* 0x040fe200078e0226 */
[----:B------:R-:W-:Y:S01]  /*2140*/  ISETP.GT.U32.AND P1, PT, R5, R37, PT ;  /* 0x000000250500720c */ /* 0x000fe20003f24070 */
[----:B------:R-:W-:-:S02]  /*2150*/  @!P2 IMAD.IADD R36, R36, 0x1, -R5 ;  /* 0x000000012424a824 */ /* 0x000fc400078e0a05 */
[C---:B------:R-:W-:Y:S01]  /*2160*/  IMAD R39, R5.reuse, R26, R39 ;  /* 0x0000001a05277224 */ /* 0x040fe200078e0227 */
[C---:B------:R-:W-:Y:S01]  /*2170*/  ISETP.GT.U32.AND P2, PT, R5.reuse, R38, PT ;  /* 0x000000260500720c */ /* 0x040fe20003f44070 */
[----:B------:R-:W-:Y:S02]  /*2180*/  @!P3 IMAD.MOV R36, RZ, RZ, -R36 ;  /* 0x000000ffff24b224 */ /* 0x000fe400078e0a24 */
[----:B------:R-:W-:Y:S01]  /*2190*/  IMAD.HI.U32 R24, R12, R40, RZ ;  /* 0x000000280c187227 */ /* 0x000fe200078e00ff */
[----:B------:R-:W-:-:S03]  /*21a0*/  ISETP.GT.U32.AND P3, PT, R5, R39, PT ;  /* 0x000000270500720c */ /* 0x000fc60003f64070 */
[----:B------:R-:W-:Y:S02]  /*21b0*/  IMAD.MOV R24, RZ, RZ, -R24 ;  /* 0x000000ffff187224 */ /* 0x000fe400078e0a18 */
[----:B------:R-:W-:Y:S02]  /*21c0*/  VIADD R25, R3, 0x20 ;  /* 0x0000002003197836 */ /* 0x000fe40000000000 */
[----:B------:R-:W-:Y:S02]  /*21d0*/  @!P1 IMAD.IADD R37, R37, 0x1, -R5 ;  /* 0x0000000125259824 */ /* 0x000fe400078e0a05 */
[----:B------:R-:W-:Y:S01]  /*21e0*/  IMAD R40, R5, R24, R40 ;  /* 0x0000001805287224 */ /* 0x000fe200078e0228 */
[----:B------:R-:W-:Y:S01]  /*21f0*/  ISETP.GE.AND P1, PT, R25, RZ, PT ;  /* 0x000000ff1900720c */ /* 0x000fe20003f26270 */
[----:B------:R-:W-:Y:S01]  /*2200*/  @!P0 IMAD.MOV R35, RZ, RZ, -R35 ;  /* 0x000000ffff238224 */ /* 0x000fe200078e0a23 */
[----:B------:R-:W-:Y:S01]  /*2210*/  ISETP.GE.AND P0, PT, R41, RZ, PT ;  /* 0x000000ff2900720c */ /* 0x000fe20003f06270 */
[----:B------:R-:W-:Y:S01]  /*2220*/  VIADD R26, R3, 0x1f ;  /* 0x0000001f031a7836 */ /* 0x000fe20000000000 */
[----:B------:R-:W-:Y:S01]  /*2230*/  IABS R41, R25 ;  /* 0x0000001900297213 */ /* 0x000fe20000000000 */
[----:B------:R-:W-:-:S02]  /*2240*/  @!P2 IMAD.IADD R38, R38, 0x1, -R5 ;  /* 0x000000012626a824 */ /* 0x000fc400078e0a05 */
[----:B------:R-:W-:Y:S01]  /*2250*/  @!P3 IMAD.IADD R39, R39, 0x1, -R5 ;  /* 0x000000012727b824 */ /* 0x000fe200078e0a05 */
[----:B------:R-:W-:Y:S01]  /*2260*/  IABS R42, R26 ;  /* 0x0000001a002a7213 */ /* 0x000fe20000000000 */
[----:B------:R-:W-:Y:S01]  /*2270*/  @!P4 IMAD.MOV R37, RZ, RZ, -R37 ;  /* 0x000000ffff25c224 */ /* 0x000fe200078e0a25 */
[C---:B------:R-:W-:Y:S01]  /*2280*/  ISETP.GT.U32.AND P4, PT, R5.reuse, R40, PT ;  /* 0x000000280500720c */ /* 0x040fe20003f84070 */
[C---:B------:R-:W-:Y:S01]  /*2290*/  IMAD.HI.U32 R24, R12.reuse, R41, RZ ;  /* 0x000000290c187227 */ /* 0x040fe200078e00ff */
[C---:B------:R-:W-:Y:S02]  /*22a0*/  ISETP.GT.U32.AND P2, PT, R5.reuse, R38, PT ;  /* 0x000000260500720c */ /* 0x040fe40003f44070 */
[----:B------:R-:W-:Y:S01]  /*22b0*/  ISETP.GT.U32.AND P3, PT, R5, R39, PT ;  /* 0x000000270500720c */ /* 0x000fe20003f64070 */
[----:B------:R-:W-:-:S04]  /*22c0*/  IMAD.HI.U32 R25, R12, R42, RZ ;  /* 0x0000002a0c197227 */ /* 0x000fc800078e00ff */
[----:B------:R-:W-:Y:S02]  /*22d0*/  IMAD.MOV R24, RZ, RZ, -R24 ;  /* 0x000000ffff187224 */ /* 0x000fe400078e0a18 */
[----:B------:R-:W-:Y:S02]  /*22e0*/  IMAD.MOV R25, RZ, RZ, -R25 ;  /* 0x000000ffff197224 */ /* 0x000fe400078e0a19 */
[C---:B------:R-:W-:Y:S02]  /*22f0*/  IMAD R41, R5.reuse, R24, R41 ;  /* 0x0000001805297224 */ /* 0x040fe400078e0229 */
[--C-:B------:R-:W-:Y:S02]  /*2300*/  @!P4 IMAD.IADD R40, R40, 0x1, -R5.reuse ;  /* 0x000000012828c824 */ /* 0x100fe400078e0a05 */
[--C-:B------:R-:W-:Y:S01]  /*2310*/  @!P2 IMAD.IADD R38, R38, 0x1, -R5.reuse ;  /* 0x000000012626a824 */ /* 0x100fe200078e0a05 */
[----:B------:R-:W-:Y:S01]  /*2320*/  ISETP.GE.AND P2, PT, R26, RZ, PT ;  /* 0x000000ff1a00720c */ /* 0x000fe20003f46270 */
[C---:B------:R-:W-:Y:S01]  /*2330*/  IMAD R42, R5.reuse, R25, R42 ;  /* 0x00000019052a7224 */ /* 0x040fe200078e022a */
[----:B------:R-:W-:Y:S01]  /*2340*/  ISETP.GT.U32.AND P4, PT, R5, R40, PT ;  /* 0x000000280500720c */ /* 0x000fe20003f84070 */
[----:B------:R-:W-:Y:S01]  /*2350*/  @!P3 IMAD.IADD R39, R39, 0x1, -R5 ;  /* 0x000000012727b824 */ /* 0x000fe200078e0a05 */
[C---:B------:R-:W-:Y:S01]  /*2360*/  ISETP.GT.U32.AND P3, PT, R5.reuse, R41, PT ;  /* 0x000000290500720c */ /* 0x040fe20003f64070 */
[----:B------:R-:W-:Y:S01]  /*2370*/  @!P5 IMAD.MOV R38, RZ, RZ, -R38 ;  /* 0x000000ffff26d224 */ /* 0x000fe200078e0a26 */
[----:B------:R-:W-:Y:S01]  /*2380*/  ISETP.GT.U32.AND P5, PT, R5, R42, PT ;  /* 0x0000002a0500720c */ /* 0x000fe20003fa4070 */
[----:B------:R-:W-:-:S04]  /*2390*/  IMAD.HI.U32 R25, R12, R45, RZ ;  /* 0x0000002d0c197227 */ /* 0x000fc800078e00ff */
[----:B------:R-:W-:Y:S02]  /*23a0*/  IMAD.MOV R26, RZ, RZ, -R25 ;  /* 0x000000ffff1a7224 */ /* 0x000fe400078e0a19 */
[----:B------:R-:W-:-:S04]  /*23b0*/  IMAD.HI.U32 R24, R12, R43, RZ ;  /* 0x0000002b0c187227 */ /* 0x000fc800078e00ff */
[----:B------:R-:W-:Y:S02]  /*23c0*/  @!P3 IMAD.IADD R41, R41, 0x1, -R5 ;  /* 0x000000012929b824 */ /* 0x000fe400078e0a05 */
[C---:B------:R-:W-:Y:S02]  /*23d0*/  IMAD R45, R5.reuse, R26, R45 ;  /* 0x0000001a052d7224 */ /* 0x040fe400078e022d */
[----:B------:R-:W-:Y:S01]  /*23e0*/  @!P4 IMAD.IADD R40, R40, 0x1, -R5 ;  /* 0x000000012828c824 */ /* 0x000fe200078e0a05 */
[----:B------:R-:W-:Y:S01]  /*23f0*/  ISETP.GT.U32.AND P3, PT, R5, R41, PT ;  /* 0x000000290500720c */ /* 0x000fe20003f64070 */
[----:B------:R-:W-:Y:S01]  /*2400*/  @!P6 IMAD.MOV R39, RZ, RZ, -R39 ;  /* 0x000000ffff27e224 */ /* 0x000fe200078e0a27 */
[----:B------:R-:W-:Y:S01]  /*2410*/  ISETP.GE.AND P6, PT, R44, RZ, PT ;  /* 0x000000ff2c00720c */ /* 0x000fe20003fc6270 */
[----:B------:R-:W-:Y:S01]  /*2420*/  @!P5 IMAD.IADD R42, R42, 0x1, -R5 ;  /* 0x000000012a2ad824 */ /* 0x000fe200078e0a05 */
[----:B------:R-:W-:Y:S01]  /*2430*/  IABS R44, R49 ;  /* 0x00000031002c7213 */ /* 0x000fe20000000000 */
[----:B------:R-:W-:-:S02]  /*2440*/  IMAD.MOV R24, RZ, RZ, -R24 ;  /* 0x000000ffff187224 */ /* 0x000fc400078e0a18 */
[----:B------:R-:W-:Y:S01]  /*2450*/  @!P0 IMAD.MOV R40, RZ, RZ, -R40 ;  /* 0x000000ffff288224 */ /* 0x000fe200078e0a28 */
[C---:B------:R-:W-:Y:S01]  /*2460*/  ISETP.GT.U32.AND P0, PT, R5.reuse, R45, PT ;  /* 0x0000002d0500720c */ /* 0x040fe20003f04070 */
[C---:B------:R-:W-:Y:S01]  /*2470*/  IMAD R43, R5.reuse, R24, R43 ;  /* 0x00000018052b7224 */ /* 0x040fe200078e022b */
[----:B------:R-:W-:Y:S01]  /*2480*/  ISETP.GT.U32.AND P5, PT, R5, R42, PT ;  /* 0x0000002a0500720c */ /* 0x000fe20003fa4070 */
[----:B------:R-:W-:Y:S02]  /*2490*/  VIADD R25, R3, 0x1b ;  /* 0x0000001b03197836 */ /* 0x000fe40000000000 */
[----:B------:R-:W-:Y:S01]  /*24a0*/  IMAD.HI.U32 R24, R12, R44, RZ ;  /* 0x0000002c0c187227 */ /* 0x000fe200078e00ff */
[----:B------:R-:W-:Y:S02]  /*24b0*/  ISETP.GT.U32.AND P4, PT, R5, R43, PT ;  /* 0x0000002b0500720c */ /* 0x000fe40003f84070 */
[----:B------:R-:W-:Y:S01]  /*24c0*/  IABS R47, R25 ;  /* 0x00000019002f7213 */ /* 0x000fe20000000000 */
[----:B------:R-:W-:-:S02]  /*24d0*/  IMAD.MOV R24, RZ, RZ, -R24 ;  /* 0x000000ffff187224 */ /* 0x000fc400078e0a18 */
[--C-:B------:R-:W-:Y:S01]  /*24e0*/  @!P3 IMAD.IADD R41, R41, 0x1, -R5.reuse ;  /* 0x000000012929b824 */ /* 0x100fe200078e0a05 */
[----:B------:R-:W-:Y:S01]  /*24f0*/  ISETP.GE.AND P3, PT, R48, RZ, PT ;  /* 0x000000ff3000720c */ /* 0x000fe20003f66270 */
[----:B------:R-:W-:Y:S02]  /*2500*/  IMAD R44, R5, R24, R44 ;  /* 0x00000018052c7224 */ /* 0x000fe400078e022c */
[----:B------:R-:W-:Y:S01]  /*2510*/  @!P0 IMAD.IADD R45, R45, 0x1, -R5 ;  /* 0x000000012d2d8824 */ /* 0x000fe200078e0a05 */
[----:B------:R-:W-:Y:S01]  /*2520*/  ISETP.GE.AND P0, PT, R49, RZ, PT ;  /* 0x000000ff3100720c */ /* 0x000fe20003f06270 */
[----:B------:R-:W-:Y:S01]  /*2530*/  IMAD.HI.U32 R24, R12, R47, RZ ;  /* 0x0000002f0c187227 */ /* 0x000fe200078e00ff */
[----:B------:R-:W-:-:S03]  /*2540*/  IABS R49, R53 ;  /* 0x0000003500317213 */ /* 0x000fc60000000000 */
[----:B------:R-:W-:Y:S01]  /*2550*/  @!P5 IMAD.IADD R42, R42, 0x1, -R5 ;  /* 0x000000012a2ad824 */ /* 0x000fe200078e0a05 */
[C---:B------:R-:W-:Y:S01]  /*2560*/  ISETP.GT.U32.AND P5, PT, R5.reuse, R44, PT ;  /* 0x0000002c0500720c */ /* 0x040fe20003fa4070 */
[----:B------:R-:W-:Y:S01]  /*2570*/  @!P1 IMAD.MOV R41, RZ, RZ, -R41 ;  /* 0x000000ffff299224 */ /* 0x000fe200078e0a29 */
[----:B------:R-:W-:Y:S01]  /*2580*/  ISETP.GT.U32.AND P1, PT, R5, R45, PT ;  /* 0x0000002d0500720c */ /* 0x000fe20003f24070 */
[----:B------:R-:W-:Y:S02]  /*2590*/  IMAD.MOV R26, RZ, RZ, -R24 ;  /* 0x000000ffff1a7224 */ /* 0x000fe400078e0a18 */
[----:B------:R-:W-:-:S04]  /*25a0*/  IMAD.HI.U32 R24, R12, R46, RZ ;  /* 0x0000002e0c187227 */ /* 0x000fc800078e00ff */
[----:B------:R-:W-:Y:S02]  /*25b0*/  IMAD.MOV R24, RZ, RZ, -R24 ;  /* 0x000000ffff187224 */ /* 0x000fe400078e0a18 */
[--C-:B------:R-:W-:Y:S02]  /*25c0*/  @!P4 IMAD.IADD R43, R43, 0x1, -R5.reuse ;  /* 0x000000012b2bc824 */ /* 0x100fe400078e0a05 */
[C---:B------:R-:W-:Y:S02]  /*25d0*/  IMAD R46, R5.reuse, R24, R46 ;  /* 0x00000018052e7224 */ /* 0x040fe400078e022e */
[--C-:B------:R-:W-:Y:S01]  /*25e0*/  @!P5 IMAD.IADD R44, R44, 0x1, -R5.reuse ;  /* 0x000000012c2cd824 */ /* 0x100fe200078e0a05 */
[----:B------:R-:W-:Y:S01]  /*25f0*/  ISETP.GT.U32.AND P4, PT, R5, R43, PT ;  /* 0x0000002b0500720c */ /* 0x000fe20003f84070 */
[----:B------:R-:W-:Y:S01]  /*2600*/  @!P1 IMAD.IADD R45, R45, 0x1, -R5 ;  /* 0x000000012d2d9824 */ /* 0x000fe200078e0a05 */
[----:B------:R-:W-:Y:S01]  /*2610*/  ISETP.GT.U32.AND P1, PT, R5, R46, PT ;  /* 0x0000002e0500720c */ /* 0x000fe20003f24070 */
[----:B------:R-:W-:Y:S01]  /*2620*/  @!P2 IMAD.MOV R42, RZ, RZ, -R42 ;  /* 0x000000ffff2aa224 */ /* 0x000fe200078e0a2a */
[----:B------:R-:W-:Y:S01]  /*2630*/  ISETP.GE.AND P5, PT, R25, RZ, PT ;  /* 0x000000ff1900720c */ /* 0x000fe20003fa6270 */
[----:B------:R-:W-:Y:S01]  /*2640*/  VIADD R25, R3, 0x19 ;  /* 0x0000001903197836 */ /* 0x000fe20000000000 */
[C---:B------:R-:W-:Y:S01]  /*2650*/  ISETP.GT.U32.AND P2, PT, R5.reuse, R44, PT ;  /* 0x0000002c0500720c */ /* 0x040fe20003f44070 */
[----:B------:R-:W-:-:S02]  /*2660*/  IMAD R47, R5, R26, R47 ;  /* 0x0000001a052f7224 */ /* 0x000fc400078e022f */
[----:B------:R-:W-:Y:S01]  /*2670*/  @!P3 IMAD.MOV R45, RZ, RZ, -R45 ;  /* 0x000000ffff2db224 */ /* 0x000fe200078e0a2d */
[----:B------:R-:W-:Y:S01]  /*2680*/  IABS R48, R25 ;  /* 0x0000001900307213 */ /* 0x000fe20000000000 */
[----:B------:R-:W-:Y:S02]  /*2690*/  VIADD R61, R3, 0x11 ;  /* 0x00000011033d7836 */ /* 0x000fe40000000000 */
[--C-:B------:R-:W-:Y:S01]  /*26a0*/  @!P4 IMAD.IADD R43, R43, 0x1, -R5.reuse ;  /* 0x000000012b2bc824 */ /* 0x100fe200078e0a05 */
[----:B------:R-:W-:Y:S01]  /*26b0*/  ISETP.GT.U32.AND P4, PT, R5, R47, PT ;  /* 0x0000002f0500720c */ /* 0x000fe20003f84070 */
[----:B------:R-:W-:Y:S02]  /*26c0*/  @!P1 IMAD.IADD R46, R46, 0x1, -R5 ;  /* 0x000000012e2e9824 */ /* 0x000fe400078e0a05 */
[----:B------:R-:W-:-:S03]  /*26d0*/  IMAD.HI.U32 R24, R12, R48, RZ ;  /* 0x000000300c187227 */ /* 0x000fc600078e00ff */
[----:B------:R-:W-:Y:S01]  /*26e0*/  ISETP.GT.U32.AND P1, PT, R5, R46, PT ;  /* 0x0000002e0500720c */ /* 0x000fe20003f24070 */
[----:B------:R-:W-:Y:S01]  /*26f0*/  @!P2 IMAD.IADD R44, R44, 0x1, -R5 ;  /* 0x000000012c2ca824 */ /* 0x000fe200078e0a05 */
[----:B------:R-:W-:Y:S01]  /*2700*/  ISETP.GE.AND P2, PT, R25, RZ, PT ;  /* 0x000000ff1900720c */ /* 0x000fe20003f46270 */
[----:B------:R-:W-:Y:S02]  /*2710*/  IMAD.MOV R25, RZ, RZ, -R24 ;  /* 0x000000ffff197224 */ /* 0x000fe400078e0a18 */
[----:B------:R-:W-:-:S04]  /*2720*/  IMAD.HI.U32 R24, R12, R49, RZ ;  /* 0x000000310c187227 */ /* 0x000fc800078e00ff */
[----:B------:R-:W-:Y:S02]  /*2730*/  IMAD.MOV R24, RZ, RZ, -R24 ;  /* 0x000000ffff187224 */ /* 0x000fe400078e0a18 */
[----:B------:R-:W-:Y:S02]  /*2740*/  @!P4 IMAD.IADD R47, R47, 0x1, -R5 ;  /* 0x000000012f2fc824 */ /* 0x000fe400078e0a05 */
[C---:B------:R-:W-:Y:S02]  /*2750*/  IMAD R49, R5.reuse, R24, R49 ;  /* 0x0000001805317224 */ /* 0x040fe400078e0231 */
[----:B------:R-:W-:Y:S01]  /*2760*/  @!P1 IMAD.IADD R46, R46, 0x1, -R5 ;  /* 0x000000012e2e9824 */ /* 0x000fe200078e0a05 */
[C---:B------:R-:W-:Y:S01]  /*2770*/  ISETP.GT.U32.AND P4, PT, R5.reuse, R47, PT ;  /* 0x0000002f0500720c */ /* 0x040fe20003f84070 */
[----:B------:R-:W-:Y:S01]  /*2780*/  @!P6 IMAD.MOV R43, RZ, RZ, -R43 ;  /* 0x000000ffff2be224 */ /* 0x000fe200078e0a2b */
[C---:B------:R-:W-:Y:S01]  /*2790*/  ISETP.GT.U32.AND P1, PT, R5.reuse, R49, PT ;  /* 0x000000310500720c */ /* 0x040fe20003f24070 */
[----:B------:R-:W-:Y:S01]  /*27a0*/  IMAD R48, R5, R25, R48 ;  /* 0x0000001905307224 */ /* 0x000fe200078e0230 */
[----:B------:R-:W-:Y:S01]  /*27b0*/  ISETP.GE.AND P6, PT, R50, RZ, PT ;  /* 0x000000ff3200720c */ /* 0x000fe20003fc6270 */
[----:B------:R-:W-:Y:S01]  /*27c0*/  IMAD.HI.U32 R25, R12, R51, RZ ;  /* 0x000000330c197227 */ /* 0x000fe200078e00ff */
[----:B------:R-:W-:-:S03]  /*27d0*/  IABS R50, R56 ;  /* 0x0000003800327213 */ /* 0x000fc60000000000 */
[----:B------:R-:W-:Y:S02]  /*27e0*/  IMAD.MOV R26, RZ, RZ, -R25 ;  /* 0x000000ffff1a7224 */ /* 0x000fe400078e0a19 */
[----:B------:R-:W-:-:S04]  /*27f0*/  IMAD.HI.U32 R24, R12, R50, RZ ;  /* 0x000000320c187227 */ /* 0x000fc800078e00ff */
[--C-:B------:R-:W-:Y:S01]  /*2800*/  @!P4 IMAD.IADD R47, R47, 0x1, -R5.reuse ;  /* 0x000000012f2fc824 */ /* 0x100fe200078e0a05 */
[----:B------:R-:W-:Y:S01]  /*2810*/  ISETP.GT.U32.AND P4, PT, R5, R48, PT ;  /* 0x000000300500720c */ /* 0x000fe20003f84070 */
[----:B------:R-:W-:Y:S02]  /*2820*/  @!P1 IMAD.IADD R49, R49, 0x1, -R5 ;  /* 0x0000000131319824 */ /* 0x000fe400078e0a05 */
[----:B------:R-:W-:Y:S02]  /*2830*/  IMAD.MOV R24, RZ, RZ, -R24 ;  /* 0x000000ffff187224 */ /* 0x000fe400078e0a18 */
[C---:B------:R-:W-:Y:S01]  /*2840*/  IMAD R51, R5.reuse, R26, R51 ;  /* 0x0000001a05337224 */ /* 0x040fe200078e0233 */
[C---:B------:R-:W-:Y:S01]  /*2850*/  ISETP.GT.U32.AND P3, PT, R5.reuse, R49, PT ;  /* 0x000000310500720c */ /* 0x040fe20003f64070 */
[----:B------:R-:W-:Y:S02]  /*2860*/  IMAD R50, R5, R24, R50 ;  /* 0x0000001805327224 */ /* 0x000fe400078e0232 */
[----:B------:R-:W-:-:S04]  /*2870*/  IMAD.HI.U32 R24, R12, R52, RZ ;  /* 0x000000340c187227 */ /* 0x000fc800078e00ff */
[----:B------:R-:W-:Y:S02]  /*2880*/  IMAD.MOV R24, RZ, RZ, -R24 ;  /* 0x000000ffff187224 */ /* 0x000fe400078e0a18 */
[--C-:B------:R-:W-:Y:S01]  /*2890*/  @!P4 IMAD.IADD R48, R48, 0x1, -R5.reuse ;  /* 0x000000013030c824 */ /* 0x100fe200078e0a05 */
[----:B------:R-:W-:Y:S01]  /*28a0*/  ISETP.GE.AND P4, PT, R53, RZ, PT ;  /* 0x000000ff3500720c */ /* 0x000fe20003f86270 */
[----:B------:R-:W-:Y:S01]  /*28b0*/  IMAD R52, R5, R24, R52 ;  /* 0x0000001805347224 */ /* 0x000fe200078e0234 */
[----:B------:R-:W-:Y:S01]  /*28c0*/  IABS R53, R59 ;  /* 0x0000003b00357213 */ /* 0x000fe20000000000 */
[----:B------:R-:W-:Y:S01]  /*28d0*/  @!P3 IMAD.IADD R49, R49, 0x1, -R5 ;  /* 0x000000013131b824 */ /* 0x000fe200078e0a05 */
[C---:B------:R-:W-:Y:S01]  /*28e0*/  ISETP.GT.U32.AND P1, PT, R5.reuse, R48, PT ;  /* 0x000000300500720c */ /* 0x040fe20003f24070 */
[----:B------:R-:W-:Y:S01]  /*28f0*/  @!P6 IMAD.MOV R46, RZ, RZ, -R46 ;  /* 0x000000ffff2ee224 */ /* 0x000fe200078e0a2e */
[----:B------:R-:W-:Y:S01]  /*2900*/  ISETP.GT.U32.AND P3, PT, R5, R52, PT ;  /* 0x000000340500720c */ /* 0x000fe20003f64070 */
[----:B------:R-:W-:Y:S01]  /*2910*/  VIADD R25, R3, 0x13 ;  /* 0x0000001303197836 */ /* 0x000fe20000000000 */
[----:B------:R-:W-:Y:S01]  /*2920*/  ISETP.GT.U32.AND P6, PT, R5, R51, PT ;  /* 0x000000330500720c */ /* 0x000fe20003fc4070 */
[----:B------:R-:W-:-:S03]  /*2930*/  IMAD.HI.U32 R24, R12, R53, RZ ;  /* 0x000000350c187227 */ /* 0x000fc600078e00ff */
[----:B------:R-:W-:Y:S01]  /*2940*/  IABS R26, R25 ;  /* 0x00000019001a7213 */ /* 0x000fe20000000000 */
[----:B------:R-:W-:Y:S02]  /*2950*/  IMAD.MOV R24, RZ, RZ, -R24 ;  /* 0x000000ffff187224 */ /* 0x000fe400078e0a18 */
[----:B------:R-:W-:Y:S01]  /*2960*/  @!P0 IMAD.MOV R44, RZ, RZ, -R44 ;  /* 0x000000ffff2c8224 */ /* 0x000fe200078e0a2c */
[----:B------:R-:W-:Y:S01]  /*2970*/  ISETP.GT.U32.AND P0, PT, R5, R50, PT ;  /* 0x000000320500720c */ /* 0x000fe20003f04070 */
[--C-:B------:R-:W-:Y:S01]  /*2980*/  @!P1 IMAD.IADD R48, R48, 0x1, -R5.reuse ;  /* 0x0000000130309824 */ /* 0x100fe200078e0a05 */
[----:B------:R-:W-:Y:S01]  /*2990*/  ISETP.GE.AND P1, PT, R57, RZ, PT ;  /* 0x000000ff3900720c */ /* 0x000fe20003f26270 */
[----:B------:R-:W-:Y:S02]  /*29a0*/  @!P3 IMAD.IADD R52, R52, 0x1, -R5 ;  /* 0x000000013434b824 */ /* 0x000fe400078e0a05 */
[----:B------:R-:W-:Y:S02]  /*29b0*/  @!P2 IMAD.MOV R48, RZ, RZ, -R48 ;  /* 0x000000ffff30a224 */ /* 0x000fe400078e0a30 */
[C---:B------:R-:W-:Y:S01]  /*29c0*/  IMAD R53, R5.reuse, R24, R53 ;  /* 0x0000001805357224 */ /* 0x040fe200078e0235 */
[----:B------:R-:W-:Y:S01]  /*29d0*/  ISETP.GT.U32.AND P2, PT, R5, R52, PT ;  /* 0x000000340500720c */ /* 0x000fe20003f44070 */
[----:B------:R-:W-:-:S04]  /*29e0*/  IMAD.HI.U32 R24, R12, R26, RZ ;  /* 0x0000001a0c187227 */ /* 0x000fc800078e00ff */
[----:B------:R-:W-:Y:S02]  /*29f0*/  VIADD R57, R3, 0x12 ;  /* 0x0000001203397836 */ /* 0x000fe40000000000 */
[----:B------:R-:W-:Y:S02]  /*2a00*/  @!P6 IMAD.IADD R51, R51, 0x1, -R5 ;  /* 0x000000013333e824 */ /* 0x000fe400078e0a05 */
[----:B------:R-:W-:Y:S02]  /*2a10*/  IMAD.MOV R24, RZ, RZ, -R24 ;  /* 0x000000ffff187224 */ /* 0x000fe400078e0a18 */
[----:B------:R-:W-:Y:S01]  /*2a20*/  @!P5 IMAD.MOV R47, RZ, RZ, -R47 ;  /* 0x000000ffff2fd224 */ /* 0x000fe200078e0a2f */
[----:B------:R-:W-:Y:S01]  /*2a30*/  ISETP.GE.AND P5, PT, R56, RZ, PT ;  /* 0x000000ff3800720c */ /* 0x000fe20003fa6270 */
[----:B------:R-:W-:Y:S01]  /*2a40*/  @!P4 IMAD.MOV R49, RZ, RZ, -R49 ;  /* 0x000000ffff31c224 */ /* 0x000fe200078e0a31 */
[----:B------:R-:W-:Y:S01]  /*2a50*/  IABS R56, R57 ;  /* 0x0000003900387213 */ /* 0x000fe20000000000 */
[C---:B------:R-:W-:Y:S01]  /*2a60*/  IMAD R26, R5.reuse, R24, R26 ;  /* 0x00000018051a7224 */ /* 0x040fe200078e021a */
[C---:B------:R-:W-:Y:S01]  /*2a70*/  ISETP.GT.U32.AND P3, PT, R5.reuse, R51, PT ;  /* 0x000000330500720c */ /* 0x040fe20003f64070 */
[--C-:B------:R-:W-:Y:S01]  /*2a80*/  @!P0 IMAD.IADD R50, R50, 0x1, -R5.reuse ;  /* 0x0000000132328824 */ /* 0x100fe200078e0a05 */
[C---:B------:R-:W-:Y:S01]  /*2a90*/  ISETP.GT.U32.AND P4, PT, R5.reuse, R53, PT ;  /* 0x000000350500720c */ /* 0x040fe20003f84070 */
[----:B------:R-:W-:Y:S01]  /*2aa0*/  @!P2 IMAD.IADD R52, R52, 0x1, -R5 ;  /* 0x000000013434a824 */ /* 0x000fe200078e0a05 */
[C---:B------:R-:W-:Y:S01]  /*2ab0*/  ISETP.GT.U32.AND P2, PT, R5.reuse, R26, PT ;  /* 0x0000001a0500720c */ /* 0x040fe20003f44070 */
[----:B------:R-:W-:Y:S01]  /*2ac0*/  IMAD.HI.U32 R24, R12, R56, RZ ;  /* 0x000000380c187227 */ /* 0x000fe200078e00ff */
[----:B------:R-:W-:-:S02]  /*2ad0*/  ISETP.GT.U32.AND P6, PT, R5, R50, PT ;  /* 0x000000320500720c */ /* 0x000fc40003fc4070 */
[----:B------:R-:W-:Y:S01]  /*2ae0*/  ISETP.GE.AND P0, PT, R58, RZ, PT ;  /* 0x000000ff3a00720c */ /* 0x000fe20003f06270 */
[----:B------:R-:W-:Y:S01]  /*2af0*/  IMAD.MOV R24, RZ, RZ, -R24 ;  /* 0x000000ffff187224 */ /* 0x000fe200078e0a18 */
[----:B------:R-:W-:Y:S01]  /*2b00*/  IABS R58, R61 ;  /* 0x0000003d003a7213 */ /* 0x000fe20000000000 */
[----:B------:R-:W-:Y:S02]  /*2b10*/  VIADD R63, R3, 0xf ;  /* 0x0000000f033f7836 */ /* 0x000fe40000000000 */
[--C-:B------:R-:W-:Y:S01]  /*2b20*/  @!P3 IMAD.IADD R51, R51, 0x1, -R5.reuse ;  /* 0x000000013333b824 */ /* 0x100fe200078e0a05 */
[----:B------:R-:W-:Y:S01]  /*2b30*/  ISETP.GE.AND P3, PT, R25, RZ, PT ;  /* 0x000000ff1900720c */ /* 0x000fe20003f66270 */
[--C-:B------:R-:W-:Y:S01]  /*2b40*/  @!P4 IMAD.IADD R53, R53, 0x1, -R5.reuse ;  /* 0x000000013535c824 */ /* 0x100fe200078e0a05 */
[----:B------:R-:W-:Y:S01]  /*2b50*/  IABS R62, R63 ;  /* 0x0000003f003e7213 */ /* 0x000fe20000000000 */
[----:B------:R-:W-:Y:S01]  /*2b60*/  IMAD R56, R5, R24, R56 ;  /* 0x0000001805387224 */ /* 0x000fe200078e0238 */
[----:B------:R-:W-:Y:S01]  /*2b70*/  ISETP.GE.AND P4, PT, R57, RZ, PT ;  /* 0x000000ff3900720c */ /* 0x000fe20003f86270 */
[----:B------:R-:W-:Y:S01]  /*2b80*/  @!P2 IMAD.IADD R26, R26, 0x1, -R5 ;  /* 0x000000011a1aa824 */ /* 0x000fe200078e0a05 */
[C---:B------:R-:W-:Y:S01]  /*2b90*/  ISETP.GT.U32.AND P2, PT, R5.reuse, R53, PT ;  /* 0x000000350500720c */ /* 0x040fe20003f44070 */
[----:B------:R-:W-:Y:S01]  /*2ba0*/  @!P1 IMAD.MOV R51, RZ, RZ, -R51 ;  /* 0x000000ffff339224 */ /* 0x000fe200078e0a33 */
[----:B------:R-:W-:Y:S01]  /*2bb0*/  ISETP.GT.U32.AND P1, PT, R5, R56, PT ;  /* 0x000000380500720c */ /* 0x000fe20003f24070 */
[----:B------:R-:W-:Y:S01]  /*2bc0*/  @!P6 IMAD.IADD R50, R50, 0x1, -R5 ;  /* 0x000000013232e824 */ /* 0x000fe200078e0a05 */
[----:B------:R-:W-:Y:S01]  /*2bd0*/  ISETP.GE.AND P6, PT, R59, RZ, PT ;  /* 0x000000ff3b00720c */ /* 0x000fe20003fc6270 */
[----:B------:R-:W-:-:S04]  /*2be0*/  IMAD.HI.U32 R25, R12, R58, RZ ;  /* 0x0000003a0c197227 */ /* 0x000fc800078e00ff */
[----:B------:R-:W-:Y:S02]  /*2bf0*/  IMAD.MOV R25, RZ, RZ, -R25 ;  /* 0x000000ffff197224 */ /* 0x000fe400078e0a19 */
[----:B------:R-:W-:Y:S01]  /*2c00*/  @!P5 IMAD.MOV R50, RZ, RZ, -R50 ;  /* 0x000000ffff32d224 */ /* 0x000fe200078e0a32 */
[----:B------:R-:W-:Y:S01]  /*2c10*/  ISETP.GT.U32.AND P5, PT, R5, R26, PT ;  /* 0x0000001a0500720c */ /* 0x000fe20003fa4070 */
[--C-:B------:R-:W-:Y:S02]  /*2c20*/  @!P2 IMAD.IADD R53, R53, 0x1, -R5.reuse ;  /* 0x000000013535a824 */ /* 0x100fe400078e0a05 */
[----:B------:R-:W-:Y:S02]  /*2c30*/  @!P1 IMAD.IADD R56, R56, 0x1, -R5 ;  /* 0x0000000138389824 */ /* 0x000fe400078e0a05 */
[----:B------:R-:W-:Y:S02]  /*2c40*/  @!P6 IMAD.MOV R53, RZ, RZ, -R53 ;  /* 0x000000ffff35e224 */ /* 0x000fe400078e0a35 */
[C---:B------:R-:W-:Y:S01]  /*2c50*/  IMAD R58, R5.reuse, R25, R58 ;  /* 0x00000019053a7224 */ /* 0x040fe200078e023a */
[----:B------:R-:W-:Y:S01]  /*2c60*/  ISETP.GT.U32.AND P6, PT, R5, R56, PT ;  /* 0x000000380500720c */ /* 0x000fe20003fc4070 */
[----:B------:R-:W-:-:S03]  /*2c70*/  IMAD.HI.U32 R25, R12, R62, RZ ;  /* 0x0000003e0c197227 */ /* 0x000fc600078e00ff */
[----:B------:R-:W-:Y:S01]  /*2c80*/  ISETP.GT.U32.AND P2, PT, R5, R58, PT ;  /* 0x0000003a0500720c */ /* 0x000fe20003f44070 */
[----:B------:R-:W-:Y:S02]  /*2c90*/  IMAD.MOV R25, RZ, RZ, -R25 ;  /* 0x000000ffff197224 */ /* 0x000fe400078e0a19 */
[----:B------:R-:W-:Y:S02]  /*2ca0*/  VIADD R89, R3, 0xc ;  /* 0x0000000c03597836 */ /* 0x000fe40000000000 */
[----:B------:R-:W-:Y:S02]  /*2cb0*/  IMAD R62, R5, R25, R62 ;  /* 0x00000019053e7224 */ /* 0x000fe400078e023e */
[----:B------:R-:W-:Y:S01]  /*2cc0*/  VIADD R67, R3, 0xd ;  /* 0x0000000d03437836 */ /* 0x000fe20000000000 */
[----:B------:R-:W-:Y:S01]  /*2cd0*/  IABS R68, R89 ;  /* 0x0000005900447213 */ /* 0x000fe20000000000 */
[--C-:B------:R-:W-:Y:S01]  /*2ce0*/  @!P6 IMAD.IADD R56, R56, 0x1, -R5.reuse ;  /* 0x000000013838e824 */ /* 0x100fe200078e0a05 */
[----:B------:R-:W-:Y:S01]  /*2cf0*/  ISETP.GT.U32.AND P6, PT, R5, R62, PT ;  /* 0x0000003e0500720c */ /* 0x000fe20003fc4070 */
[----:B------:R-:W-:Y:S01]  /*2d00*/  VIADD R59, R3, 0x10 ;  /* 0x00000010033b7836 */ /* 0x000fe20000000000 */
[----:B------:R-:W-:Y:S01]  /*2d10*/  IABS R66, R67 ;  /* 0x0000004300427213 */ /* 0x000fe20000000000 */
[----:B------:R-:W-:-:S02]  /*2d20*/  @!P5 IMAD.IADD R26, R26, 0x1, -R5 ;  /* 0x000000011a1ad824 */ /* 0x000fc400078e0a05 */
[----:B------:R-:W-:Y:S01]  /*2d30*/  IMAD.HI.U32 R57, R12, R68, RZ ;  /* 0x000000440c397227 */ /* 0x000fe200078e00ff */
[----:B------:R-:W-:Y:S02]  /*2d40*/  IABS R60, R59 ;  /* 0x0000003b003c7213 */ /* 0x000fe40000000000 */
[----:B------:R-:W-:Y:S01]  /*2d50*/  ISETP.GE.AND P5, PT, R59, RZ, PT ;  /* 0x000000ff3b00720c */ /* 0x000fe20003fa6270 */
[----:B------:R-:W-:Y:S02]  /*2d60*/  IMAD.MOV R59, RZ, RZ, -R57 ;  /* 0x000000ffff3b7224 */ /* 0x000fe400078e0a39 */
[----:B------:R-:W-:Y:S02]  /*2d70*/  IMAD.MOV.U32 R75, RZ, RZ, R26 ;  /* 0x000000ffff4b7224 */ /* 0x000fe400078e001a */
[----:B------:R-:W-:Y:S02]  /*2d80*/  @!P6 IMAD.IADD R62, R62, 0x1, -R5 ;  /* 0x000000013e3ee824 */ /* 0x000fe400078e0a05 */
[----:B------:R-:W-:-:S02]  /*2d90*/  VIADD R57, R3, 0xb ;  /* 0x0000000b03397836 */ /* 0x000fc40000000000 */
[----:B------:R-:W-:-:S03]  /*2da0*/  IMAD.HI.U32 R25, R12, R66, RZ ;  /* 0x000000420c197227 */ /* 0x000fc600078e00ff */
[----:B------:R-:W-:Y:S01]  /*2db0*/  IABS R70, R57 ;  /* 0x0000003900467213 */ /* 0x000fe20000000000 */
[----:B------:R-:W-:Y:S01]  /*2dc0*/  @!P3 IMAD.MOV R75, RZ, RZ, -R75 ;  /* 0x000000ffff4bb224 */ /* 0x000fe200078e0a4b */
[C---:B------:R-:W-:Y:S01]  /*2dd0*/  ISETP.GT.U32.AND P3, PT, R5.reuse, R62, PT ;  /* 0x0000003e0500720c */ /* 0x040fe20003f64070 */
[----:B------:R-:W-:Y:S02]  /*2de0*/  IMAD.MOV R25, RZ, RZ, -R25 ;  /* 0x000000ffff197224 */ /* 0x000fe400078e0a19 */
[C---:B------:R-:W-:Y:S02]  /*2df0*/  IMAD R68, R5.reuse, R59, R68 ;  /* 0x0000003b05447224 */ /* 0x040fe400078e0244 */
[----:B------:R-:W-:Y:S02]  /*2e00*/  IMAD R66, R5, R25, R66 ;  /* 0x0000001905427224 */ /* 0x000fe400078e0242 */
[----:B------:R-:W-:Y:S02]  /*2e10*/  VIADD R59, R3, 0xa ;  /* 0x0000000a033b7836 */ /* 0x000fe40000000000 */
[----:B------:R-:W-:Y:S01]  /*2e20*/  IMAD.HI.U32 R25, R12, R70, RZ ;  /* 0x000000460c197227 */ /* 0x000fe200078e00ff */
[----:B------:R-:W-:-:S02]  /*2e30*/  ISETP.GT.U32.AND P6, PT, R5, R66, PT ;  /* 0x000000420500720c */ /* 0x000fc40003fc4070 */
[----:B------:R-:W-:Y:S01]  /*2e40*/  IABS R72, R59 ;  /* 0x0000003b00487213 */ /* 0x000fe20000000000 */
[----:B------:R-:W-:-:S04]  /*2e50*/  IMAD.HI.U32 R24, R12, R60, RZ ;  /* 0x0000003c0c187227 */ /* 0x000fc800078e00ff */
[----:B------:R-:W-:Y:S02]  /*2e60*/  IMAD.MOV R25, RZ, RZ, -R25 ;  /* 0x000000ffff197224 */ /* 0x000fe400078e0a19 */
[----:B------:R-:W-:Y:S02]  /*2e70*/  IMAD.MOV R24, RZ, RZ, -R24 ;  /* 0x000000ffff187224 */ /* 0x000fe400078e0a18 */
[----:B------:R-:W-:Y:S01]  /*2e80*/  @!P3 IMAD.IADD R62, R62, 0x1, -R5 ;  /* 0x000000013e3eb824 */ /* 0x000fe200078e0a05 */
[C---:B------:R-:W-:Y:S01]  /*2e90*/  ISETP.GT.U32.AND P3, PT, R5.reuse, R68, PT ;  /* 0x000000440500720c */ /* 0x040fe20003f64070 */
[C---:B------:R-:W-:Y:S02]  /*2ea0*/  IMAD R70, R5.reuse, R25, R70 ;  /* 0x0000001905467224 */ /* 0x040fe400078e0246 */
[----:B------:R-:W-:Y:S02]  /*2eb0*/  IMAD R60, R5, R24, R60 ;  /* 0x00000018053c7224 */ /* 0x000fe400078e023c */
[----:B------:R-:W-:-:S03]  /*2ec0*/  IMAD.HI.U32 R25, R12, R72, RZ ;  /* 0x000000480c197227 */ /* 0x000fc600078e00ff */
[----:B------:R-:W-:Y:S01]  /*2ed0*/  ISETP.GT.U32.AND P1, PT, R5, R60, PT ;  /* 0x0000003c0500720c */ /* 0x000fe20003f24070 */
[----:B------:R-:W-:Y:S02]  /*2ee0*/  VIADD R91, R3, 0x9 ;  /* 0x00000009035b7836 */ /* 0x000fe40000000000 */
[----:B------:R-:W-:Y:S02]  /*2ef0*/  IMAD.MOV R25, RZ, RZ, -R25 ;  /* 0x000000ffff197224 */ /* 0x000fe400078e0a19 */
[----:B------:R-:W-:Y:S01]  /*2f00*/  @!P3 IMAD.IADD R68, R68, 0x1, -R5 ;  /* 0x000000014444b824 */ /* 0x000fe200078e0a05 */
[----:B------:R-:W-:Y:S01]  /*2f10*/  IABS R74, R91 ;  /* 0x0000005b004a7213 */ /* 0x000fe20000000000 */
[----:B------:R-:W-:Y:S02]  /*2f20*/  IMAD R72, R5, R25, R72 ;  /* 0x0000001905487224 */ /* 0x000fe400078e0248 */
[C---:B------:R-:W-:Y:S02]  /*2f30*/  VIADD R93, R3.reuse, 0x8 ;  /* 0x00000008035d7836 */ /* 0x040fe40000000000 */
[----:B------:R-:W-:Y:S01]  /*2f40*/  VIADD R65, R3, 0xe ;  /* 0x0000000e03417836 */ /* 0x000fe20000000000 */
[----:B------:R-:W-:Y:S01]  /*2f50*/  ISETP.GT.U32.AND P3, PT, R5, R72, PT ;  /* 0x000000480500720c */ /* 0x000fe20003f64070 */
[----:B------:R-:W-:Y:S01]  /*2f60*/  IMAD.HI.U32 R26, R12, R74, RZ ;  /* 0x0000004a0c1a7227 */ /* 0x000fe200078e00ff */
[----:B------:R-:W-:-:S02]  /*2f70*/  IABS R76, R93 ;  /* 0x0000005d004c7213 */ /* 0x000fc40000000000 */
[----:B------:R-:W-:Y:S01]  /*2f80*/  IABS R64, R65 ;  /* 0x0000004100407213 */ /* 0x000fe20000000000 */
[----:B------:R-:W-:Y:S02]  /*2f90*/  @!P1 IMAD.IADD R60, R60, 0x1, -R5 ;  /* 0x000000013c3c9824 */ /* 0x000fe400078e0a05 */
[----:B------:R-:W-:Y:S02]  /*2fa0*/  IMAD.MOV R26, RZ, RZ, -R26 ;  /* 0x000000ffff1a7224 */ /* 0x000fe400078e0a1a */
[----:B------:R-:W-:Y:S01]  /*2fb0*/  @!P0 IMAD.MOV R52, RZ, RZ, -R52 ;  /* 0x000000ffff348224 */ /* 0x000fe200078e0a34 */
[----:B------:R-:W-:Y:S01]  /*2fc0*/  ISETP.GE.AND P0, PT, R61, RZ, PT ;  /* 0x000000ff3d00720c */ /* 0x000fe20003f06270 */
[C---:B------:R-:W-:Y:S01]  /*2fd0*/  IMAD R74, R5.reuse, R26, R74 ;  /* 0x0000001a054a7224 */ /* 0x040fe200078e024a */
[----:B------:R-:W-:Y:S01]  /*2fe0*/  ISETP.GT.U32.AND P1, PT, R5, R60, PT ;  /* 0x0000003c0500720c */ /* 0x000fe20003f24070 */
[----:B------:R-:W-:-:S04]  /*2ff0*/  IMAD.HI.U32 R61, R12, R76, RZ ;  /* 0x0000004c0c3d7227 */ /* 0x000fc800078e00ff */
[----:B------:R-:W-:-:S04]  /*3000*/  IMAD.HI.U32 R24, R12, R64, RZ ;  /* 0x000000400c187227 */ /* 0x000fc800078e00ff */
[--C-:B------:R-:W-:Y:S02]  /*3010*/  @!P2 IMAD.IADD R58, R58, 0x1, -R5.reuse ;  /* 0x000000013a3aa824 */ /* 0x100fe400078e0a05 */
[----:B------:R-:W-:Y:S01]  /*3020*/  @!P3 IMAD.IADD R72, R72, 0x1, -R5 ;  /* 0x000000014848b824 */ /* 0x000fe200078e0a05 */
[C---:B------:R-:W-:Y:S01]  /*3030*/  ISETP.GT.U32.AND P3, PT, R5.reuse, R74, PT ;  /* 0x0000004a0500720c */ /* 0x040fe20003f64070 */
[----:B------:R-:W-:Y:S01]  /*3040*/  IMAD.MOV R61, RZ, RZ, -R61 ;  /* 0x000000ffff3d7224 */ /* 0x000fe200078e0a3d */
[C---:B------:R-:W-:Y:S01]  /*3050*/  ISETP.GT.U32.AND P2, PT, R5.reuse, R58, PT ;  /* 0x0000003a0500720c */ /* 0x040fe20003f44070 */
[----:B------:R-:W-:Y:S02]  /*3060*/  IMAD.MOV R24, RZ, RZ, -R24 ;  /* 0x000000ffff187224 */ /* 0x000fe400078e0a18 */
[C---:B------:R-:W-:Y:S02]  /*3070*/  IMAD R76, R5.reuse, R61, R76 ;  /* 0x0000003d054c7224 */ /* 0x040fe400078e024c */
[----:B------:R-:W-:-:S02]  /*3080*/  IMAD R64, R5, R24, R64 ;  /* 0x0000001805407224 */ /* 0x000fc400078e0240 */
[----:B------:R-:W-:Y:S01]  /*3090*/  VIADD R61, R3, 0x7 ;  /* 0x00000007033d7836 */ /* 0x000fe20000000000 */
[----:B------:R-:W0:Y:S01]  /*30a0*/  I2F.RP R24, R71 ;  /* 0x0000004700187306 */ /* 0x000e220000209400 */
[--C-:B------:R-:W-:Y:S01]  /*30b0*/  @!P1 IMAD.IADD R60, R60, 0x1, -R5.reuse ;  /* 0x000000013c3c9824 */ /* 0x100fe200078e0a05 */
[C---:B------:R-:W-:Y:S01]  /*30c0*/  ISETP.GT.U32.AND P1, PT, R5.reuse, R64, PT ;  /* 0x000000400500720c */ /* 0x040fe20003f24070 */
[--C-:B------:R-:W-:Y:S01]  /*30d0*/  @!P6 IMAD.IADD R66, R66, 0x1, -R5.reuse ;  /* 0x000000014242e824 */ /* 0x100fe200078e0a05 */
[----:B------:R-:W-:Y:S01]  /*30e0*/  IABS R78, R61 ;  /* 0x0000003d004e7213 */ /* 0x000fe20000000000 */
[--C-:B------:R-:W-:Y:S01]  /*30f0*/  @!P3 IMAD.IADD R74, R74, 0x1, -R5.reuse ;  /* 0x000000014a4ab824 */ /* 0x100fe200078e0a05 */
[C---:B------:R-:W-:Y:S01]  /*3100*/  ISETP.GT.U32.AND P3, PT, R5.reuse, R76, PT ;  /* 0x0000004c0500720c */ /* 0x040fe20003f64070 */
[----:B------:R-:W-:Y:S01]  /*3110*/  @!P2 IMAD.IADD R58, R58, 0x1, -R5 ;  /* 0x000000013a3aa824 */ /* 0x000fe200078e0a05 */
[----:B------:R-:W-:Y:S01]  /*3120*/  ISETP.GT.U32.AND P6, PT, R5, R66, PT ;  /* 0x000000420500720c */ /* 0x000fe20003fc4070 */
[----:B------:R-:W-:Y:S01]  /*3130*/  IMAD.HI.U32 R26, R12, R78, RZ ;  /* 0x0000004e0c1a7227 */ /* 0x000fe200078e00ff */
[----:B------:R-:W-:-:S03]  /*3140*/  ISETP.GE.AND P2, PT, R63, RZ, PT ;  /* 0x000000ff3f00720c */ /* 0x000fc60003f46270 */
[----:B------:R-:W-:Y:S02]  /*3150*/  VIADD R63, R3, 0x6 ;  /* 0x00000006033f7836 */ /* 0x000fe40000000000 */
[----:B------:R-:W-:Y:S01]  /*3160*/  IMAD.MOV R26, RZ, RZ, -R26 ;  /* 0x000000ffff1a7224 */ /* 0x000fe200078e0a1a */
[----:B0-----:R-:W0:Y:S01]  /*3170*/  MUFU.RCP R24, R24 ;  /* 0x0000001800187308 */ /* 0x001e220000001000 */
[--C-:B------:R-:W-:Y:S01]  /*3180*/  @!P1 IMAD.IADD R64, R64, 0x1, -R5.reuse ;  /* 0x0000000140409824 */ /* 0x100fe200078e0a05 */
[----:B------:R-:W-:Y:S01]  /*3190*/  IABS R80, R63 ;  /* 0x0000003f00507213 */ /* 0x000fe20000000000 */
[C---:B------:R-:W-:Y:S02]  /*31a0*/  IMAD R78, R5.reuse, R26, R78 ;  /* 0x0000001a054e7224 */ /* 0x040fe400078e024e */
[--C-:B------:R-:W-:Y:S01]  /*31b0*/  @!P6 IMAD.IADD R66, R66, 0x1, -R5.reuse ;  /* 0x000000014242e824 */ /* 0x100fe200078e0a05 */
[----:B------:R-:W-:Y:S01]  /*31c0*/  ISETP.GT.U32.AND P1, PT, R5, R64, PT ;  /* 0x000000400500720c */ /* 0x000fe20003f24070 */
[----:B------:R-:W-:Y:S01]  /*31d0*/  @!P3 IMAD.IADD R76, R76, 0x1, -R5 ;  /* 0x000000014c4cb824 */ /* 0x000fe200078e0a05 */
[----:B------:R-:W-:Y:S01]  /*31e0*/  ISETP.GE.AND P6, PT, R65, RZ, PT ;  /* 0x000000ff4100720c */ /* 0x000fe20003fc6270 */
[----:B------:R-:W-:Y:S01]  /*31f0*/  IMAD.HI.U32 R65, R12, R80, RZ ;  /* 0x000000500c417227 */ /* 0x000fe200078e00ff */
[----:B------:R-:W-:-:S03]  /*3200*/  ISETP.GT.U32.AND P3, PT, R5, R78, PT ;  /* 0x0000004e0500720c */ /* 0x000fc60003f64070 */
[----:B------:R-:W-:Y:S02]  /*3210*/  IMAD.MOV R65, RZ, RZ, -R65 ;  /* 0x000000ffff417224 */ /* 0x000fe400078e0a41 */
[----:B------:R-:W-:Y:S02]  /*3220*/  VIADD R94, R3, 0x5 ;  /* 0x00000005035e7836 */ /* 0x000fe40000000000 */
[C---:B------:R-:W-:Y:S02]  /*3230*/  IMAD R80, R5.reuse, R65, R80 ;  /* 0x0000004105507224 */ /* 0x040fe400078e0250 */
[--C-:B------:R-:W-:Y:S01]  /*3240*/  @!P1 IMAD.IADD R64, R64, 0x1, -R5.reuse ;  /* 0x0000000140409824 */ /* 0x100fe200078e0a05 */
[C---:B------:R-:W-:Y:S01]  /*3250*/  ISETP.GT.U32.AND P1, PT, R5.reuse, R70, PT ;  /* 0x000000460500720c */ /* 0x040fe20003f24070 */
[----:B0-----:R-:W-:Y:S01]  /*3260*/  VIADD R24, R24, 0xffffffe ;  /* 0x0ffffffe18187836 */ /* 0x001fe20000000000 */
[----:B------:R-:W-:Y:S01]  /*3270*/  IABS R82, R94 ;  /* 0x0000005e00527213 */ /* 0x000fe20000000000 */
[----:B------:R-:W-:Y:S01]  /*3280*/  @!P3 IMAD.IADD R78, R78, 0x1, -R5 ;  /* 0x000000014e4eb824 */ /* 0x000fe200078e0a05 */
[----:B------:R-:W-:Y:S01]  /*3290*/  ISETP.GT.U32.AND P3, PT, R5, R80, PT ;  /* 0x000000500500720c */ /* 0x000fe20003f64070 */
[----:B------:R-:W0:Y:S01]  /*32a0*/  F2I.FTZ.U32.TRUNC.NTZ R25, R24 ;  /* 0x0000001800197305 */ /* 0x000e22000021f000 */
[----:B------:R-:W-:-:S02]  /*32b0*/  VIADD R95, R3, 0x4 ;  /* 0x00000004035f7836 */ /* 0x000fc40000000000 */
[----:B------:R-:W-:Y:S02]  /*32c0*/  IMAD.MOV.U32 R79, RZ, RZ, R58 ;  /* 0x000000ffff4f7224 */ /* 0x000fe400078e003a */
[C---:B------:R-:W-:Y:S01]  /*32d0*/  VIADD R97, R3.reuse, 0x1 ;  /* 0x0000000103617836 */ /* 0x040fe20000000000 */
[----:B------:R-:W-:Y:S01]  /*32e0*/  IABS R84, R95 ;  /* 0x0000005f00547213 */ /* 0x000fe20000000000 */
[----:B------:R-:W-:Y:S02]  /*32f0*/  VIADD R96, R3, 0x2 ;  /* 0x0000000203607836 */ /* 0x000fe40000000000 */
[--C-:B------:R-:W-:Y:S01]  /*3300*/  @!P1 IMAD.IADD R70, R70, 0x1, -R5.reuse ;  /* 0x0000000146469824 */ /* 0x100fe200078e0a05 */
[----:B------:R-:W-:Y:S01]  /*3310*/  ISETP.GE.AND P1, PT, R67, RZ, PT ;  /* 0x000000ff4300720c */ /* 0x000fe20003f26270 */
[----:B------:R-:W-:Y:S01]  /*3320*/  IMAD.HI.U32 R67, R12, R82, RZ ;  /* 0x000000520c437227 */ /* 0x000fe200078e00ff */
[----:B------:R-:W-:Y:S02]  /*3330*/  IABS R90, R97 ;  /* 0x00000061005a7213 */ /* 0x000fe40000000000 */
[----:B------:R-:W-:Y:S01]  /*3340*/  IABS R88, R96 ;  /* 0x0000006000587213 */ /* 0x000fe20000000000 */
[----:B------:R-:W-:Y:S01]  /*3350*/  @!P3 IMAD.IADD R80, R80, 0x1, -R5 ;  /* 0x000000015050b824 */ /* 0x000fe200078e0a05 */
[----:B------:R-:W-:Y:S01]  /*3360*/  ISETP.GT.U32.AND P3, PT, R5, R68, PT ;  /* 0x000000440500720c */ /* 0x000fe20003f64070 */
[----:B0-----:R-:W-:-:S02]  /*3370*/  IMAD.MOV R86, RZ, RZ, -R25 ;  /* 0x000000ffff567224 */ /* 0x001fc400078e0a19 */
[----:B------:R-:W-:Y:S02]  /*3380*/  IMAD.MOV R67, RZ, RZ, -R67 ;  /* 0x000000ffff437224 */ /* 0x000fe400078e0a43 */
[----:B------:R-:W-:Y:S02]  /*3390*/  IMAD.MOV.U32 R24, RZ, RZ, RZ ;  /* 0x000000ffff187224 */ /* 0x000fe400078e00ff */
[----:B------:R-:W-:Y:S02]  /*33a0*/  IMAD R73, R86, R71, RZ ;  /* 0x0000004756497224 */ /* 0x000fe400078e02ff */
[----:B------:R-:W-:Y:S01]  /*33b0*/  @!P0 IMAD.MOV R79, RZ, RZ, -R79 ;  /* 0x000000ffff4f8224 */ /* 0x000fe200078e0a4f */
[C---:B------:R-:W-:Y:S01]  /*33c0*/  ISETP.GT.U32.AND P0, PT, R5.reuse, R70, PT ;  /* 0x000000460500720c */ /* 0x040fe20003f04070 */
[----:B------:R-:W-:Y:S02]  /*33d0*/  IMAD R82, R5, R67, R82 ;  /* 0x0000004305527224 */ /* 0x000fe400078e0252 */
[----:B------:R-:W-:-:S04]  /*33e0*/  IMAD.HI.U32 R69, R12, R84, RZ ;  /* 0x000000540c457227 */ /* 0x000fc800078e00ff */
[----:B------:R-:W-:Y:S02]  /*33f0*/  IMAD.MOV.U32 R81, RZ, RZ, R60 ;  /* 0x000000ffff517224 */ /* 0x000fe400078e003c */
[----:B------:R-:W-:-:S04]  /*3400*/  IMAD.HI.U32 R24, R25, R73, R24 ;  /* 0x0000004919187227 */ /* 0x000fc800078e0018 */
[----:B------:R-:W-:Y:S02]  /*3410*/  IMAD.MOV.U32 R83, RZ, RZ, R62 ;  /* 0x000000ffff537224 */ /* 0x000fe400078e003e */
[----:B------:R-:W-:Y:S02]  /*3420*/  VIADD R73, R3, 0x3 ;  /* 0x0000000303497836 */ /* 0x000fe40000000000 */
[----:B------:R-:W-:Y:S01]  /*3430*/  @!P3 IMAD.IADD R68, R68, 0x1, -R5 ;  /* 0x000000014444b824 */ /* 0x000fe200078e0a05 */
[C---:B------:R-:W-:Y:S01]  /*3440*/  ISETP.GT.U32.AND P3, PT, R5.reuse, R82, PT ;  /* 0x000000520500720c */ /* 0x040fe20003f64070 */
[----:B------:R-:W-:Y:S01]  /*3450*/  IMAD.MOV R69, RZ, RZ, -R69 ;  /* 0x000000ffff457224 */ /* 0x000fe200078e0a45 */
[----:B------:R-:W-:Y:S01]  /*3460*/  IABS R86, R73 ;  /* 0x0000004900567213 */ /* 0x000fe20000000000 */
[----:B------:R-:W-:Y:S01]  /*3470*/  @!P5 IMAD.MOV R81, RZ, RZ, -R81 ;  /* 0x000000ffff51d224 */ /* 0x000fe200078e0a51 */
[----:B------:R-:W-:Y:S01]  /*3480*/  ISETP.GT.U32.AND P5, PT, R5, R76, PT ;  /* 0x0000004c0500720c */ /* 0x000fe20003fa4070 */
[----:B------:R-:W-:-:S04]  /*3490*/  IMAD.HI.U32 R65, R12, R90, RZ ;  /* 0x0000005a0c417227 */ /* 0x000fc800078e00ff */
[----:B------:R-:W-:Y:S01]  /*34a0*/  @!P2 IMAD.MOV R83, RZ, RZ, -R83 ;  /* 0x000000ffff53a224 */ /* 0x000fe200078e0a53 */
[C---:B------:R-:W-:Y:S01]  /*34b0*/  ISETP.GT.U32.AND P2, PT, R5.reuse, R74, PT ;  /* 0x0000004a0500720c */ /* 0x040fe20003f44070 */
[----:B------:R-:W-:Y:S01]  /*34c0*/  IMAD R84, R5, R69, R84 ;  /* 0x0000004505547224 */ /* 0x000fe200078e0254 */
[----:B------:R-:W-:Y:S01]  /*34d0*/  IABS R69, R98 ;  /* 0x0000006200457213 */ /* 0x000fe20000000000 */
[----:B------:R-:W-:-:S04]  /*34e0*/  IMAD.HI.U32 R26, R12, R88, RZ ;  /* 0x000000580c1a7227 */ /* 0x000fc800078e00ff */
[----:B------:R-:W-:Y:S02]  /*34f0*/  IMAD.MOV.U32 R77, RZ, RZ, R56 ;  /* 0x000000ffff4d7224 */ /* 0x000fe400078e0038 */
[----:B------:R-:W-:Y:S02]  /*3500*/  IMAD.MOV.U32 R87, RZ, RZ, R66 ;  /* 0x000000ffff577224 */ /* 0x000fe400078e0042 */
[----:B------:R-:W-:Y:S02]  /*3510*/  IMAD.MOV R65, RZ, RZ, -R65 ;  /* 0x000000ffff417224 */ /* 0x000fe400078e0a41 */
[----:B------:R-:W-:Y:S02]  /*3520*/  IMAD.MOV R26, RZ, RZ, -R26 ;  /* 0x000000ffff1a7224 */ /* 0x000fe400078e0a1a */
[----:B------:R-:W-:Y:S01]  /*3530*/  @!P4 IMAD.MOV R77, RZ, RZ, -R77 ;  /* 0x000000ffff4dc224 */ /* 0x000fe200078e0a4d */
[C---:B------:R-:W-:Y:S01]  /*3540*/  ISETP.GT.U32.AND P4, PT, R5.reuse, R72, PT ;  /* 0x000000480500720c */ /* 0x040fe20003f84070 */
[----:B------:R-:W-:Y:S01]  /*3550*/  @!P1 IMAD.MOV R87, RZ, RZ, -R87 ;  /* 0x000000ffff579224 */ /* 0x000fe200078e0a57 */
[C---:B------:R-:W-:Y:S01]  /*3560*/  ISETP.GT.U32.AND P1, PT, R5.reuse, R78, PT ;  /* 0x0000004e0500720c */ /* 0x040fe20003f24070 */
[----:B------:R-:W-:Y:S01]  /*3570*/  @!P0 IMAD.IADD R70, R70, 0x1, -R5 ;  /* 0x0000000146468824 */ /* 0x000fe200078e0a05 */
[----:B------:R-:W-:Y:S01]  /*3580*/  ISETP.GT.U32.AND P0, PT, R5, R84, PT ;  /* 0x000000540500720c */ /* 0x000fe20003f04070 */
[----:B------:R-:W-:-:S04]  /*3590*/  IMAD.HI.U32 R25, R12, R86, RZ ;  /* 0x000000560c197227 */ /* 0x000fc800078e00ff */
[----:B------:R-:W-:-:S04]  /*35a0*/  IMAD.HI.U32 R12, R12, R92, RZ ;  /* 0x0000005c0c0c7227 */ /* 0x000fc800078e00ff */
[C---:B------:R-:W-:Y:S02]  /*35b0*/  IMAD R90, R5.reuse, R65, R90 ;  /* 0x00000041055a7224 */ /* 0x040fe400078e025a */
[----:B------:R-:W-:Y:S02]  /*35c0*/  IMAD R88, R5, R26, R88 ;  /* 0x0000001a05587224 */ /* 0x000fe400078e0258 */
[----:B------:R-:W-:Y:S01]  /*35d0*/  @!P3 IMAD.IADD R82, R82, 0x1, -R5 ;  /* 0x000000015252b824 */ /* 0x000fe200078e0a05 */
[----:B------:R-:W-:Y:S01]  /*35e0*/  ISETP.GE.AND P3, PT, R89, RZ, PT ;  /* 0x000000ff5900720c */ /* 0x000fe20003f66270 */
[----:B------:R-:W-:Y:S02]  /*35f0*/  IMAD.MOV R67, RZ, RZ, -R25 ;  /* 0x000000ffff437224 */ /* 0x000fe400078e0a19 */
[----:B------:R-:W-:Y:S02]  /*3600*/  IMAD.MOV R12, RZ, RZ, -R12 ;  /* 0x000000ffff0c7224 */ /* 0x000fe400078e0a0c */
[--C-:B------:R-:W-:Y:S01]  /*3610*/  @!P5 IMAD.IADD R76, R76, 0x1, -R5.reuse ;  /* 0x000000014c4cd824 */ /* 0x100fe200078e0a05 */
[C---:B------:R-:W-:Y:S01]  /*3620*/  ISETP.GT.U32.AND P5, PT, R5.reuse, R90, PT ;  /* 0x0000005a0500720c */ /* 0x040fe20003fa4070 */
[----:B------:R-:W-:Y:S01]  /*3630*/  @!P2 IMAD.IADD R74, R74, 0x1, -R5 ;  /* 0x000000014a4aa824 */ /* 0x000fe200078e0a05 */
[----:B------:R-:W-:Y:S01]  /*3640*/  ISETP.GT.U32.AND P2, PT, R5, R88, PT ;  /* 0x000000580500720c */ /* 0x000fe20003f44070 */
[----:B------:R-:W-:-:S02]  /*3650*/  IMAD.MOV.U32 R85, RZ, RZ, R64 ;  /* 0x000000ffff557224 */ /* 0x000fc400078e0040 */
[C---:B------:R-:W-:Y:S02]  /*3660*/  IMAD R86, R5.reuse, R67, R86 ;  /* 0x0000004305567224 */ /* 0x040fe400078e0256 */
[C---:B------:R-:W-:Y:S01]  /*3670*/  IMAD R92, R5.reuse, R12, R92 ;  /* 0x0000000c055c7224 */ /* 0x040fe200078e025c */
[----:B------:R-:W-:Y:S01]  /*3680*/  LOP3.LUT R12, RZ, R55, RZ, 0x33, !PT ;  /* 0x00000037ff0c7212 */ /* 0x000fe200078e33ff */
[----:B------:R-:W-:Y:S02]  /*3690*/  IMAD.MOV.U32 R25, RZ, RZ, R69 ;  /* 0x000000ffff197224 */ /* 0x000fe400078e0045 */
[----:B------:R-:W-:Y:S01]  /*36a0*/  @!P6 IMAD.MOV R85, RZ, RZ, -R85 ;  /* 0x000000ffff55e224 */ /* 0x000fe200078e0a55 */
[C---:B------:R-:W-:Y:S01]  /*36b0*/  ISETP.GT.U32.AND P6, PT, R5.reuse, R80, PT ;  /* 0x000000500500720c */ /* 0x040fe20003fc4070 */
[--C-:B------:R-:W-:Y:S01]  /*36c0*/  @!P4 IMAD.IADD R72, R72, 0x1, -R5.reuse ;  /* 0x000000014848c824 */ /* 0x100fe200078e0a05 */
[C---:B------:R-:W-:Y:S01]  /*36d0*/  ISETP.GT.U32.AND P4, PT, R5.reuse, R86, PT ;  /* 0x000000560500720c */ /* 0x040fe20003f84070 */
[--C-:B------:R-:W-:Y:S01]  /*36e0*/  @!P1 IMAD.IADD R78, R78, 0x1, -R5.reuse ;  /* 0x000000014e4e9824 */ /* 0x100fe200078e0a05 */
[----:B------:R-:W-:Y:S01]  /*36f0*/  ISETP.GT.U32.AND P1, PT, R5, R92, PT ;  /* 0x0000005c0500720c */ /* 0x000fe20003f24070 */
[----:B------:R-:W-:Y:S01]  /*3700*/  @!P0 IMAD.IADD R84, R84, 0x1, -R5 ;  /* 0x0000000154548824 */ /* 0x000fe200078e0a05 */
[----:B------:R-:W-:Y:S01]  /*3710*/  ISETP.GE.AND P0, PT, R57, RZ, PT ;  /* 0x000000ff3900720c */ /* 0x000fe20003f06270 */
[----:B------:R-:W-:-:S04]  /*3720*/  IMAD.HI.U32 R24, R24, R25, RZ ;  /* 0x0000001918187227 */ /* 0x000fc800078e00ff */
[----:B------:R-:W-:Y:S02]  /*3730*/  IMAD.MOV.U32 R89, RZ, RZ, R68 ;  /* 0x000000ffff597224 */ /* 0x000fe400078e0044 */
[----:B------:R-:W-:Y:S02]  /*3740*/  IMAD.MOV R24, RZ, RZ, -R24 ;  /* 0x000000ffff187224 */ /* 0x000fe400078e0a18 */
[----:B------:R-:W-:Y:S01]  /*3750*/  @!P3 IMAD.MOV R89, RZ, RZ, -R89 ;  /* 0x000000ffff59b224 */ /* 0x000fe200078e0a59 */
[----:B------:R-:W-:Y:S01]  /*3760*/  ISETP.GT.U32.AND P3, PT, R5, R82, PT ;  /* 0x000000520500720c */ /* 0x000fe20003f64070 */
[--C-:B------:R-:W-:Y:S01]  /*3770*/  @!P5 IMAD.IADD R90, R90, 0x1, -R5.reuse ;  /* 0x000000015a5ad824 */ /* 0x100fe200078e0a05 */
[----:B------:R-:W-:Y:S01]  /*3780*/  ISETP.GE.AND P5, PT, R93, RZ, PT ;  /* 0x000000ff5d00720c */ /* 0x000fe20003fa6270 */
[----:B------:R-:W-:Y:S01]  /*3790*/  @!P2 IMAD.IADD R88, R88, 0x1, -R5 ;  /* 0x000000015858a824 */ /* 0x000fe200078e0a05 */
[----:B------:R-:W-:Y:S01]  /*37a0*/  ISETP.GE.AND P2, PT, R91, RZ, PT ;  /* 0x000000ff5b00720c */ /* 0x000fe20003f46270 */
[----:B------:R-:W-:-:S02]  /*37b0*/  IMAD R26, R71, R24, R25 ;  /* 0x00000018471a7224 */ /* 0x000fc400078e0219 */
[----:B------:R-:W-:Y:S01]  /*37c0*/  IMAD.MOV.U32 R91, RZ, RZ, R70 ;  /* 0x000000ffff5b7224 */ /* 0x000fe200078e0046 */
[----:B------:R-:W0:Y:S01]  /*37d0*/  LDC.64 R24, c[0x0][0x218] ;  /* 0x00008600ff187b82 */ /* 0x000e220000000a00 */
[--C-:B------:R-:W-:Y:S01]  /*37e0*/  @!P6 IMAD.IADD R80, R80, 0x1, -R5.reuse ;  /* 0x000000015050e824 */ /* 0x100fe200078e0a05 */
[----:B------:R-:W-:Y:S01]  /*37f0*/  ISETP.GT.U32.AND P6, PT, R71, R26, PT ;  /* 0x0000001a4700720c */ /* 0x000fe20003fc4070 */
[--C-:B------:R-:W-:Y:S01]  /*3800*/  @!P4 IMAD.IADD R86, R86, 0x1, -R5.reuse ;  /* 0x000000015656c824 */ /* 0x100fe200078e0a05 */
[----:B------:R-:W-:Y:S01]  /*3810*/  ISETP.GE.AND P4, PT, R59, RZ, PT ;  /* 0x000000ff3b00720c */ /* 0x000fe20003f86270 */
[----:B------:R-:W-:Y:S01]  /*3820*/  @!P1 IMAD.IADD R92, R92, 0x1, -R5 ;  /* 0x000000015c5c9824 */ /* 0x000fe200078e0a05 */
[----:B------:R-:W-:Y:S01]  /*3830*/  ISETP.GE.AND P1, PT, R61, RZ, PT ;  /* 0x000000ff3d00720c */ /* 0x000fe20003f26270 */
[----:B------:R-:W-:Y:S01]  /*3840*/  @!P0 IMAD.MOV R91, RZ, RZ, -R91 ;  /* 0x000000ffff5b8224 */ /* 0x000fe200078e0a5b */
[----:B------:R-:W-:Y:S01]  /*3850*/  ISETP.GT.U32.AND P0, PT, R5, R84, PT ;  /* 0x000000540500720c */ /* 0x000fe20003f04070 */
[----:B------:R-:W-:Y:S01]  /*3860*/  @!P3 IMAD.IADD R82, R82, 0x1, -R5 ;  /* 0x000000015252b824 */ /* 0x000fe200078e0a05 */
[----:B------:R-:W-:Y:S01]  /*3870*/  ISETP.GE.AND P3, PT, R63, RZ, PT ;  /* 0x000000ff3f00720c */ /* 0x000fe20003f66270 */
[----:B------:R-:W-:Y:S01]  /*3880*/  @!P5 IMAD.MOV R76, RZ, RZ, -R76 ;  /* 0x000000ffff4cd224 */ /* 0x000fe200078e0a4c */
[----:B------:R-:W-:Y:S01]  /*3890*/  ISETP.GT.U32.AND P5, PT, R5, R90, PT ;  /* 0x0000005a0500720c */ /* 0x000fe20003fa4070 */
[----:B------:R-:W-:-:S02]  /*38a0*/  IMAD.MOV.U32 R93, RZ, RZ, R72 ;  /* 0x000000ffff5d7224 */ /* 0x000fc400078e0048 */
[----:B------:R-:W-:Y:S02]  /*38b0*/  @!P6 IMAD.IADD R26, R26, 0x1, -R71 ;  /* 0x000000011a1ae824 */ /* 0x000fe400078e0a47 */
[----:B------:R-:W-:Y:S01]  /*38c0*/  @!P4 IMAD.MOV R93, RZ, RZ, -R93 ;  /* 0x000000ffff5dc224 */ /* 0x000fe200078e0a5d */
[C---:B------:R-:W-:Y:S01]  /*38d0*/  ISETP.GT.U32.AND P4, PT, R5.reuse, R86, PT ;  /* 0x000000560500720c */ /* 0x040fe20003f84070 */
[----:B------:R-:W-:Y:S01]  /*38e0*/  @!P2 IMAD.MOV R74, RZ, RZ, -R74 ;  /* 0x000000ffff4aa224 */ /* 0x000fe200078e0a4a */
[C---:B------:R-:W-:Y:S01]  /*38f0*/  ISETP.GT.U32.AND P2, PT, R5.reuse, R88, PT ;  /* 0x000000580500720c */ /* 0x040fe20003f44070 */
[----:B------:R-:W-:Y:S01]  /*3900*/  @!P1 IMAD.MOV R78, RZ, RZ, -R78 ;  /* 0x000000ffff4e9224 */ /* 0x000fe200078e0a4e */
[----:B------:R-:W-:Y:S01]  /*3910*/  ISETP.GT.U32.AND P1, PT, R5, R92, PT ;  /* 0x0000005c0500720c */ /* 0x000fe20003f24070 */
[--C-:B------:R-:W-:Y:S01]  /*3920*/  @!P0 IMAD.IADD R84, R84, 0x1, -R5.reuse ;  /* 0x0000000154548824 */ /* 0x100fe200078e0a05 */
[----:B------:R-:W-:Y:S01]  /*3930*/  ISETP.GE.AND P0, PT, R94, RZ, PT ;  /* 0x000000ff5e00720c */ /* 0x000fe20003f06270 */
[----:B------:R-:W-:Y:S01]  /*3940*/  @!P3 IMAD.MOV R80, RZ, RZ, -R80 ;  /* 0x000000ffff50b224 */ /* 0x000fe200078e0a50 */
[----:B------:R-:W-:Y:S01]  /*3950*/  ISETP.GT.U32.AND P6, PT, R71, R26, PT ;  /* 0x0000001a4700720c */ /* 0x000fe20003fc4070 */
[--C-:B------:R-:W-:Y:S01]  /*3960*/  @!P5 IMAD.IADD R90, R90, 0x1, -R5.reuse ;  /* 0x000000015a5ad824 */ /* 0x100fe200078e0a05 */
[----:B------:R-:W-:Y:S01]  /*3970*/  ISETP.NE.AND P3, PT, R55, RZ, PT ;  /* 0x000000ff3700720c */ /* 0x000fe20003f65270 */
[----:B------:R-:W-:Y:S01]  /*3980*/  IMAD.SHL.U32 R106, R133, 0x10, RZ ;  /* 0x00000010856a7824 */ /* 0x000fe200078e00ff */
[----:B------:R-:W-:Y:S01]  /*3990*/  ISETP.GE.AND P5, PT, R96, RZ, PT ;  /* 0x000000ff6000720c */ /* 0x000fe20003fa6270 */
[--C-:B------:R-:W-:Y:S01]  /*39a0*/  @!P4 IMAD.IADD R86, R86, 0x1, -R5.reuse ;  /* 0x000000015656c824 */ /* 0x100fe200078e0a05 */
[----:B------:R-:W-:Y:S01]  /*39b0*/  SEL R10, R12, R10, !P3 ;  /* 0x0000000a0c0a7207 */ /* 0x000fe20005800000 */
[--C-:B------:R-:W-:Y:S01]  /*39c0*/  @!P2 IMAD.IADD R88, R88, 0x1, -R5.reuse ;  /* 0x000000015858a824 */ /* 0x100fe200078e0a05 */
[----:B------:R-:W-:Y:S01]  /*39d0*/  SEL R16, R12, R16, !P3 ;  /* 0x000000100c107207 */ /* 0x000fe20005800000 */
[----:B------:R-:W-:Y:S01]  /*39e0*/  @!P1 IMAD.IADD R92, R92, 0x1, -R5 ;  /* 0x000000015c5c9824 */ /* 0x000fe200078e0a05 */
[----:B------:R-:W-:Y:S01]  /*39f0*/  ISETP.GE.AND P4, PT, R95, RZ, PT ;  /* 0x000000ff5f00720c */ /* 0x000fe20003f86270 */
[----:B------:R-:W-:Y:S01]  /*3a00*/  @!P0 IMAD.MOV R82, RZ, RZ, -R82 ;  /* 0x000000ffff528224 */ /* 0x000fe200078e0a52 */
[----:B------:R-:W-:Y:S01]  /*3a10*/  ISETP.GE.AND P2, PT, R73, RZ, PT ;  /* 0x000000ff4900720c */ /* 0x000fe20003f46270 */
[----:B------:R-:W-:Y:S01]  /*3a20*/  IMAD R105, R10, UR4, RZ ;  /* 0x000000040a697c24 */ /* 0x000fe2000f8e02ff */
[----:B------:R-:W-:Y:S01]  /*3a30*/  ISETP.GE.AND P1, PT, R97, RZ, PT ;  /* 0x000000ff6100720c */ /* 0x000fe20003f26270 */
[----:B------:R-:W-:Y:S01]  /*3a40*/  @!P6 IMAD.IADD R26, R26, 0x1, -R71 ;  /* 0x000000011a1ae824 */ /* 0x000fe200078e0a47 */
[----:B------:R-:W-:Y:S01]  /*3a50*/  ISETP.GE.AND P0, PT, R3, RZ, PT ;  /* 0x000000ff0300720c */ /* 0x000fe20003f06270 */
[----:B------:R-:W-:Y:S01]  /*3a60*/  @!P5 IMAD.MOV R88, RZ, RZ, -R88 ;  /* 0x000000ffff58d224 */ /* 0x000fe200078e0a58 */
[----:B------:R-:W-:Y:S01]  /*3a70*/  SEL R9, R12, R9, !P3 ;  /* 0x000000090c097207 */ /* 0x000fe20005800000 */
[----:B------:R-:W-:Y:S01]  /*3a80*/  IMAD R208, R208, UR29, RZ ;  /* 0x0000001dd0d07c24 */ /* 0x000fe2000f8e02ff */
[----:B------:R-:W-:Y:S01]  /*3a90*/  SEL R72, R12, R47, !P3 ;  /* 0x0000002f0c487207 */ /* 0x000fe20005800000 */
[----:B------:R-:W-:Y:S01]  /*3aa0*/  IMAD R207, R207, UR29, RZ ;  /* 0x0000001dcfcf7c24 */ /* 0x000fe2000f8e02ff */
[----:B------:R-:W-:Y:S01]  /*3ab0*/  ISETP.GE.AND P6, PT, R98, RZ, PT ;  /* 0x000000ff6200720c */ /* 0x000fe20003fc6270 */
[----:B------:R-:W-:Y:S01]  /*3ac0*/  IMAD R9, R9, UR4, RZ ;  /* 0x0000000409097c24 */ /* 0x000fe2000f8e02ff */
[----:B------:R-:W-:Y:S01]  /*3ad0*/  SEL R47, R12, R81, !P3 ;  /* 0x000000510c2f7207 */ /* 0x000fe20005800000 */
[----:B------:R-:W-:Y:S01]  /*3ae0*/  IMAD R81, R16, UR4, RZ ;  /* 0x0000000410517c24 */ /* 0x000fe2000f8e02ff */
[----:B------:R-:W-:Y:S01]  /*3af0*/  SHF.R.S32.HI R16, RZ, 0x1f, R105 ;  /* 0x0000001fff107819 */ /* 0x000fe20000011469 */
[----:B------:R-:W-:Y:S01]  /*3b00*/  @!P4 IMAD.MOV R84, RZ, RZ, -R84 ;  /* 0x000000ffff54c224 */ /* 0x000fe200078e0a54 */
[C---:B------:R-:W-:Y:S01]  /*3b10*/  SEL R6, R12.reuse, R6, !P3 ;  /* 0x000000060c067207 */ /* 0x040fe20005800000 */
[----:B------:R-:W-:Y:S01]  /*3b20*/  @!P2 IMAD.MOV R86, RZ, RZ, -R86 ;  /* 0x000000ffff56a224 */ /* 0x000fe200078e0a56 */
[C---:B------:R-:W-:Y:S01]  /*3b30*/  SEL R20, R12.reuse, R20, !P3 ;  /* 0x000000140c147207 */ /* 0x040fe20005800000 */
[----:B------:R-:W-:Y:S01]  /*3b40*/  @!P1 IMAD.MOV R90, RZ, RZ, -R90 ;  /* 0x000000ffff5a9224 */ /* 0x000fe200078e0a5a */
[----:B0-----:R-:W-:Y:S01]  /*3b50*/  IADD3 R105, P5, R105, R24, RZ ;  /* 0x0000001869697210 */ /* 0x001fe20007fbe0ff */
[----:B------:R-:W-:Y:S01]  /*3b60*/  @!P0 IMAD.MOV R92, RZ, RZ, -R92 ;  /* 0x000000ffff5c8224 */ /* 0x000fe200078e0a5c */
[C---:B------:R-:W-:Y:S01]  /*3b70*/  SEL R7, R12.reuse, R7, !P3 ;  /* 0x000000070c077207 */ /* 0x040fe20005800000 */
[----:B------:R-:W-:Y:S01]  /*3b80*/  @!P6 IMAD.MOV R26, RZ, RZ, -R26 ;  /* 0x000000ffff1ae224 */ /* 0x000fe200078e0a1a */
[----:B------:R-:W-:Y:S01]  /*3b90*/  SEL R55, R12, R28, !P3 ;  /* 0x0000001c0c377207 */ /* 0x000fe20005800000 */
[----:B------:R-:W-:Y:S01]  /*3ba0*/  IMAD.X R16, R16, 0x1, R25, P5 ;  /* 0x0000000110107824 */ /* 0x000fe200028e0619 */
[C---:B------:R-:W-:Y:S01]  /*3bb0*/  SEL R71, R12.reuse, R45, !P3 ;  /* 0x0000002d0c477207 */ /* 0x040fe20005800000 */
[----:B------:R-:W-:Y:S01]  /*3bc0*/  IMAD R7, R7, UR4, RZ ;  /* 0x0000000407077c24 */ /* 0x000fe2000f8e02ff */
[----:B------:R-:W-:Y:S01]  /*3bd0*/  SEL R67, R12, R40, !P3 ;  /* 0x000000280c437207 */ /* 0x000fe20005800000 */
[----:B------:R-:W-:Y:S01]  /*3be0*/  IMAD R187, R72, UR4, RZ ;  /* 0x0000000448bb7c24 */ /* 0x000fe2000f8e02ff */
[C---:B------:R-:W-:Y:S01]  /*3bf0*/  SEL R28, R12.reuse, R51, !P3 ;  /* 0x000000330c1c7207 */ /* 0x040fe20005800000 */
[----:B------:R-:W-:Y:S01]  /*3c00*/  IMAD R95, R55, UR4, RZ ;  /* 0x00000004375f7c24 */ /* 0x000fe2000f8e02ff */
[C---:B------:R-:W-:Y:S01]  /*3c10*/  SEL R45, R12.reuse, R75, !P3 ;  /* 0x0000004b0c2d7207 */ /* 0x040fe20005800000 */
[----:B------:R-:W-:Y:S01]  /*3c20*/  IMAD R121, R67, UR4, RZ ;  /* 0x0000000443797c24 */ /* 0x000fe2000f8e02ff */
[----:B------:R-:W-:Y:S01]  /*3c30*/  SEL R51, R12, R77, !P3 ;  /* 0x0000004d0c337207 */ /* 0x000fe20005800000 */
        /* <DEDUP_REMOVED lines=9> */
[----:B------:R-:W-:Y:S01]  /*3cd0*/  SHF.R.S32.HI R20, RZ, 0x1f, R9 ;  /* 0x0000001fff147819 */ /* 0x000fe20000011409 */
[----:B------:R-:W-:Y:S01]  /*3ce0*/  IMAD R183, R71, UR4, RZ ;  /* 0x0000000447b77c24 */ /* 0x000fe2000f8e02ff */
[----:B------:R-:W-:Y:S01]  /*3cf0*/  IADD3 R6, P5, R9, R24, RZ ;  /* 0x0000001809067210 */ /* 0x000fe20007fbe0ff */
[----:B------:R-:W-:Y:S01]  /*3d00*/  IMAD R97, R56, UR4, RZ ;  /* 0x0000000438617c24 */ /* 0x000fe2000f8e02ff */
[----:B------:R-:W-:Y:S01]  /*3d10*/  SEL R8, R12, R8, !P3 ;  /* 0x000000080c087207 */ /* 0x000fe20005800000 */
[----:B------:R-:W-:Y:S01]  /*3d20*/  IMAD R197, R28, UR4, RZ ;  /* 0x000000041cc57c24 */ /* 0x000fe2000f8e02ff */
[----:B------:R-:W-:Y:S01]  /*3d30*/  SEL R73, R12, R49, !P3 ;  /* 0x000000310c497207 */ /* 0x000fe20005800000 */
[----:B------:R-:W-:Y:S01]  /*3d40*/  IMAD.X R20, R20, 0x1, R25, P5 ;  /* 0x0000000114147824 */ /* 0x000fe200028e0619 */
[----:B------:R-:W-:Y:S01]  /*3d50*/  SEL R13, R12, R13, !P3 ;  /* 0x0000000d0c0d7207 */ /* 0x000fe20005800000 */
[----:B------:R-:W-:Y:S01]  /*3d60*/  IMAD R75, R8, UR4, RZ ;  /* 0x00000004084b7c24 */ /* 0x000fe2000f8e02ff */
        /* <DEDUP_REMOVED lines=8> */
[C---:B------:R-:W-:Y:S01]  /*3df0*/  SEL R57, R12.reuse, R30, !P3 ;  /* 0x0000001e0c397207 */ /* 0x040fe20005800000 */
[----:B------:R-:W-:Y:S01]  /*3e00*/  IMAD R13, R13, UR4, RZ ;  /* 0x000000040d0d7c24 */ /* 0x000fe2000f8e02ff */
        /* <DEDUP_REMOVED lines=44> */
[----:B------:R-:W-:-:S02]  /*40d0*/  SEL R46, R12, R46, !P3 ;  /* 0x0000002e0c2e7207 */ /* 0x000fc40005800000 */
[----:B------:R-:W-:Y:S01]  /*40e0*/  SEL R48, R12, R48, !P3 ;  /* 0x000000300c307207 */ /* 0x000fe20005800000 */
[----:B------:R-:W-:Y:S01]  /*40f0*/  IMAD R185, R44, UR4, RZ ;  /* 0x000000042cb97c24 */ /* 0x000fe2000f8e02ff */
        /* <DEDUP_REMOVED lines=21> */
[C---:B------:R-:W-:Y:S02]  /*4250*/  SEL R33, R12.reuse, R84, !P3 ;  /* 0x000000540c217207 */ /* 0x040fe40005800000 */
[C---:B------:R-:W-:Y:S02]  /*4260*/  SEL R35, R12.reuse, R86, !P3 ;  /* 0x000000560c237207 */ /* 0x040fe40005800000 */
[C---:B------:R-:W-:Y:S02]  /*4270*/  SEL R38, R12.reuse, R88, !P3 ;  /* 0x000000580c267207 */ /* 0x040fe40005800000 */
[C---:B------:R-:W-:Y:S02]  /*4280*/  SEL R32, R12.reuse, R90, !P3 ;  /* 0x0000005a0c207207 */ /* 0x040fe40005800000 */
[----:B------:R-:W-:Y:S02]  /*4290*/  SEL R39, R12, R92, !P3 ;  /* 0x0000005c0c277207 */ /* 0x000fe40005800000 */
[----:B------:R-:W-:Y:S01]  /*42a0*/  SHF.R.S32.HI R56, RZ, 0x1f, R77 ;  /* 0x0000001fff387819 */ /* 0x000fe2000001144d */
[----:B------:R-:W-:Y:S01]  /*42b0*/  IMAD R203, R32, UR4, RZ ;  /* 0x0000000420cb7c24 */ /* 0x000fe2000f8e02ff */
[-C--:B------:R-:W-:Y:S01]  /*42c0*/  IADD3 R10, P5, R77, R24.reuse, RZ ;  /* 0x000000184d0a7210 */ /* 0x080fe20007fbe0ff */
[----:B------:R-:W-:Y:S01]  /*42d0*/  IMAD R39, R39, UR4, RZ ;  /* 0x0000000427277c24 */ /* 0x000fe2000f8e02ff */
[----:B------:R-:W-:-:S02]  /*42e0*/  IADD3 R12, P1, R45, R24, RZ ;  /* 0x000000182d0c7210 */ /* 0x000fc40007f3e0ff */
[----:B------:R-:W-:Y:S01]  /*42f0*/  SHF.R.S32.HI R22, RZ, 0x1f, R75 ;  /* 0x0000001fff167819 */ /* 0x000fe2000001144b */
[----:B------:R-:W-:Y:S01]  /*4300*/  IMAD.X R56, R56, 0x1, R25, P5 ;  /* 0x0000000138387824 */ /* 0x000fe200028e0619 */
[----:B------:R-:W-:Y:S02]  /*4310*/  R2UR UR58, R12 ;  /* 0x000000000c3a72ca */ /* 0x000fe400000e0000 */
[-C--:B------:R-:W-:Y:S02]  /*4320*/  IADD3 R8, P6, R75, R24.reuse, RZ ;  /* 0x000000184b087210 */ /* 0x080fe40007fde0ff */
[-C--:B------:R-:W-:Y:S02]  /*4330*/  IADD3 R12, P2, R49, R24.reuse, RZ ;  /* 0x00000018310c7210 */ /* 0x080fe40007f5e0ff */
[----:B------:R-:W-:Y:S01]  /*4340*/  SHF.R.S32.HI R60, RZ, 0x1f, R13 ;  /* 0x0000001fff3c7819 */ /* 0x000fe2000001140d */
[----:B------:R-:W-:Y:S01]  /*4350*/  IMAD.X R22, R22, 0x1, R25, P6 ;  /* 0x0000000116167824 */ /* 0x000fe200030e0619 */
[----:B------:R-:W-:-:S02]  /*4360*/  IADD3 R14, P5, R13, R24, RZ ;  /* 0x000000180d0e7210 */ /* 0x000fc40007fbe0ff */
[----:B------:R-:W-:Y:S02]  /*4370*/  R2UR UR54, R12 ;  /* 0x000000000c3672ca */ /* 0x000fe400000e0000 */
[----:B------:R-:W-:Y:S01]  /*4380*/  SHF.R.S32.HI R58, RZ, 0x1f, R11 ;  /* 0x0000001fff3a7819 */ /* 0x000fe2000001140b */
[----:B------:R-:W-:Y:S01]  /*4390*/  IMAD.X R60, R60, 0x1, R25, P5 ;  /* 0x000000013c3c7824 */ /* 0x000fe200028e0619 */
[-C--:B------:R-:W-:Y:S02]  /*43a0*/  IADD3 R12, P6, R11, R24.reuse, RZ ;  /* 0x000000180b0c7210 */ /* 0x080fe40007fde0ff */
[----:B------:R-:W-:Y:S02]  /*43b0*/  SHF.R.S32.HI R64, RZ, 0x1f, R79 ;  /* 0x0000001fff407819 */ /* 0x000fe4000001144f */
[----:B------:R-:W-:Y:S01]  /*43c0*/  IADD3 R9, P5, R79, R24, RZ ;  /* 0x000000184f097210 */ /* 0x000fe20007fbe0ff */
[----:B------:R-:W-:Y:S01]  /*43d0*/  IMAD.X R58, R58, 0x1, R25, P6 ;  /* 0x000000013a3a7824 */ /* 0x000fe200030e0619 */
[----:B------:R-:W-:-:S02]  /*43e0*/  SHF.R.S32.HI R62, RZ, 0x1f, R15 ;  /* 0x0000001fff3e7819 */ /* 0x000fc4000001140f */
[-C--:B------:R-:W-:Y:S01]  /*43f0*/  IADD3 R7, P6, R15, R24.reuse, RZ ;  /* 0x000000180f077210 */ /* 0x080fe20007fde0ff */
[----:B------:R-:W-:Y:S01]  /*4400*/  IMAD.X R64, R64, 0x1, R25, P5 ;  /* 0x0000000140407824 */ /* 0x000fe200028e0619 */
[----:B------:R-:W-:Y:S02]  /*4410*/  SHF.R.S32.HI R68, RZ, 0x1f, R81 ;  /* 0x0000001fff447819 */ /* 0x000fe40000011451 */
[-C--:B------:R-:W-:Y:S01]  /*4420*/  IADD3 R13, P5, R81, R24.reuse, RZ ;  /* 0x00000018510d7210 */ /* 0x080fe20007fbe0ff */
[----:B------:R-:W-:Y:S01]  /*4430*/  IMAD.X R62, R62, 0x1, R25, P6 ;  /* 0x000000013e3e7824 */ /* 0x000fe200030e0619 */
[----:B------:R-:W-:Y:S02]  /*4440*/  SHF.R.S32.HI R66, RZ, 0x1f, R17 ;  /* 0x0000001fff427819 */ /* 0x000fe40000011411 */
[----:B------:R-:W-:Y:S01]  /*4450*/  IADD3 R11, P6, R17, R24, RZ ;  /* 0x00000018110b7210 */ /* 0x000fe20007fde0ff */
[----:B------:R-:W-:Y:S01]  /*4460*/  IMAD.X R68, R68, 0x1, R25, P5 ;  /* 0x0000000144447824 */ /* 0x000fe200028e0619 */
[----:B------:R-:W-:-:S02]  /*4470*/  SHF.R.S32.HI R72, RZ, 0x1f, R87 ;  /* 0x0000001fff487819 */ /* 0x000fc40000011457 */
[-C--:B------:R-:W-:Y:S01]  /*4480*/  IADD3 R17, P5, R87, R24.reuse, RZ ;  /* 0x0000001857117210 */ /* 0x080fe20007fbe0ff */
[----:B------:R-:W-:Y:S01]  /*4490*/  IMAD.X R66, R66, 0x1, R25, P6 ;  /* 0x0000000142427824 */ /* 0x000fe200030e0619 */
[----:B------:R-:W-:Y:S02]  /*44a0*/  SHF.R.S32.HI R76, RZ, 0x1f, R21 ;  /* 0x0000001fff4c7819 */ /* 0x000fe40000011415 */
[----:B------:R-:W-:Y:S01]  /*44b0*/  SHF.R.S32.HI R80, RZ, 0x1f, R91 ;  /* 0x0000001fff507819 */ /* 0x000fe2000001145b */
[----:B------:R-:W-:Y:S01]  /*44c0*/  IMAD.X R72, R72, 0x1, R25, P5 ;  /* 0x0000000148487824 */ /* 0x000fe200028e0619 */
[-C--:B------:R-:W-:Y:S02]  /*44d0*/  IADD3 R21, P5, R21, R24.reuse, RZ ;  /* 0x0000001815157210 */ /* 0x080fe40007fbe0ff */
[-C--:B------:R-:W-:Y:S02]  /*44e0*/  IADD3 R74, P0, R51, R24.reuse, RZ ;  /* 0x00000018334a7210 */ /* 0x080fe40007f1e0ff */
[----:B------:R-:W-:Y:S01]  /*44f0*/  SHF.R.S32.HI R70, RZ, 0x1f, R83 ;  /* 0x0000001fff467819 */ /* 0x000fe20000011453 */
[----:B------:R-:W-:Y:S01]  /*4500*/  IMAD.X R76, R76, 0x1, R25, P5 ;  /* 0x000000014c4c7824 */ /* 0x000fe200028e0619 */
[----:B------:R-:W-:-:S02]  /*4510*/  IADD3 R57, P5, R91, R24, RZ ;  /* 0x000000185b397210 */ /* 0x000fc40007fbe0ff */
[-C--:B------:R-:W-:Y:S01]  /*4520*/  IADD3 R15, P6, R83, R24.reuse, RZ ;  /* 0x00000018530f7210 */ /* 0x080fe20007fde0ff */
[----:B------:R-:W-:Y:S01]  /*4530*/  IMAD R83, R40, UR4, RZ ;  /* 0x0000000428537c24 */ /* 0x000fe2000f8e02ff */
[----:B------:R-:W-:Y:S01]  /*4540*/  R2UR UR57, R74 ;  /* 0x000000004a3972ca */ /* 0x000fe200000e0000 */
[----:B------:R-:W-:Y:S01]  /*4550*/  IMAD.X R80, R80, 0x1, R25, P5 ;  /* 0x0000000150507824 */ /* 0x000fe200028e0619 */
        /* <DEDUP_REMOVED lines=21> */
[----:B------:R-:W-:Y:S01]  /*46b0*/  SHF.R.S32.HI R86, RZ, 0x1f, R97 ;  /* 0x0000001fff567819 */ /* 0x000fe20000011461 */
[----:B------:R-:W-:Y:S01]  /*46c0*/  IMAD R109, R43, UR4, RZ ;  /* 0x000000042b6d7c24 */ /* 0x000fe2000f8e02ff */
[----:B------:R-:W-:Y:S01]  /*46d0*/  IADD3 R63, P6, R97, R24, RZ ;  /* 0x00000018613f7210 */ /* 0x000fe20007fde0ff */
[----:B------:R-:W-:Y:S01]  /*46e0*/  IMAD.X R93, R46, 0x1, R25, P5 ;  /* 0x000000012e5d7824 */ /* 0x000fe200028e0619 */
[----:B------:R-:W-:-:S02]  /*46f0*/  SHF.R.S32.HI R48, RZ, 0x1f, R113 ;  /* 0x0000001fff307819 */ /* 0x000fc40000011471 */
[-C--:B------:R-:W-:Y:S01]  /*4700*/  IADD3 R77, P5, R113, R24.reuse, RZ ;  /* 0x00000018714d7210 */ /* 0x080fe20007fbe0ff */
[----:B------:R-:W-:Y:S01]  /*4710*/  IMAD.X R86, R86, 0x1, R25, P6 ;  /* 0x0000000156567824 */ /* 0x000fe200030e0619 */
[----:B------:R-:W-:Y:S01]  /*4720*/  SHF.R.S32.HI R90, RZ, 0x1f, R101 ;  /* 0x0000001fff5a7819 */ /* 0x000fe20000011465 */
[----:B------:R-:W-:Y:S01]  /*4730*/  IMAD.U32 R113, RZ, RZ, UR23 ;  /* 0x00000017ff717e24 */ /* 0x000fe2000f8e00ff */
[-C--:B------:R-:W-:Y:S01]  /*4740*/  IADD3 R67, P6, R101, R24.reuse, RZ ;  /* 0x0000001865437210 */ /* 0x080fe20007fde0ff */
[----:B------:R-:W-:Y:S01]  /*4750*/  IMAD.X R95, R48, 0x1, R25, P5 ;  /* 0x00000001305f7824 */ /* 0x000fe200028e0619 */
[----:B------:R-:W-:Y:S02]  /*4760*/  SHF.R.S32.HI R50, RZ, 0x1f, R117 ;  /* 0x0000001fff327819 */ /* 0x000fe40000011475 */
[-C--:B------:R-:W-:Y:S01]  /*4770*/  IADD3 R81, P5, R117, R24.reuse, RZ ;  /* 0x0000001875517210 */ /* 0x080fe20007fbe0ff */
[----:B------:R-:W-:Y:S01]  /*4780*/  IMAD.X R90, R90, 0x1, R25, P6 ;  /* 0x000000015a5a7824 */ /* 0x000fe200030e0619 */
[----:B------:R-:W-:-:S02]  /*4790*/  IADD3 R52, P3, R47, R24, RZ ;  /* 0x000000182f347210 */ /* 0x000fc40007f7e0ff */
[----:B------:R-:W-:Y:S01]  /*47a0*/  SHF.R.S32.HI R92, RZ, 0x1f, R107 ;  /* 0x0000001fff5c7819 */ /* 0x000fe2000001146b */
[----:B------:R-:W-:Y:S01]  /*47b0*/  IMAD.X R97, R50, 0x1, R25, P5 ;  /* 0x0000000132617824 */ /* 0x000fe200028e0619 */
[-C--:B------:R-:W-:Y:S01]  /*47c0*/  IADD3 R71, P6, R107, R24.reuse, RZ ;  /* 0x000000186b477210 */ /* 0x080fe20007fde0ff */
[----:B------:R-:W-:Y:S01]  /*47d0*/  IMAD R107, R42, UR4, RZ ;  /* 0x000000042a6b7c24 */ /* 0x000fe2000f8e02ff */
[----:B------:R-:W-:Y:S02]  /*47e0*/  R2UR UR55, R52 ;  /* 0x00000000343772ca */ /* 0x000fe400000e0000 */
[----:B------:R-:W-:Y:S01]  /*47f0*/  SHF.R.S32.HI R52, RZ, 0x1f, R121 ;  /* 0x0000001fff347819 */ /* 0x000fe20000011479 */
[----:B------:R-:W-:Y:S01]  /*4800*/  IMAD.X R92, R92, 0x1, R25, P6 ;  /* 0x000000015c5c7824 */ /* 0x000fe200030e0619 */
[----:B------:R-:W-:Y:S02]  /*4810*/  IADD3 R85, P5, R121, R24, RZ ;  /* 0x0000001879557210 */ /* 0x000fe40007fbe0ff */
[----:B------:R-:W-:-:S02]  /*4820*/  SHF.R.S32.HI R94, RZ, 0x1f, R111 ;  /* 0x0000001fff5e7819 */ /* 0x000fc4000001146f */
[-C--:B------:R-:W-:Y:S01]  /*4830*/  IADD3 R75, P6, R111, R24.reuse, RZ ;  /* 0x000000186f4b7210 */ /* 0x080fe20007fde0ff */
[----:B------:R-:W-:Y:S01]  /*4840*/  IMAD.X R99, R52, 0x1, R25, P5 ;  /* 0x0000000134637824 */ /* 0x000fe200028e0619 */
[----:B------:R-:W-:Y:S01]  /*4850*/  SHF.R.S32.HI R44, RZ, 0x1f, R125 ;  /* 0x0000001fff2c7819 */ /* 0x000fe2000001147d */
[----:B------:R-:W-:Y:S01]  /*4860*/  IMAD R111, R132, UR20, RZ ;  /* 0x00000014846f7c24 */ /* 0x000fe2000f8e02ff */
        /* <DEDUP_REMOVED lines=38> */
[----:B------:R-:W-:Y:S01]  /*4ad0*/  ISETP.NE.AND P4, PT, R54, RZ, PT ;  /* 0x000000ff3600720c */ /* 0x000fe20003f85270 */
[----:B------:R-:W-:Y:S01]  /*4ae0*/  IMAD R111, R229, UR29, RZ ;  /* 0x0000001de56f7c24 */ /* 0x000fe2000f8e02ff */
[----:B------:R-:W-:Y:S01]  /*4af0*/  SHF.R.S32.HI R194, RZ, 0x1f, R195 ;  /* 0x0000001fffc27819 */ /* 0x000fe200000114c3 */
[----:B------:R-:W-:Y:S01]  /*4b00*/  IMAD.X R184, R184, 0x1, R25, P6 ;  /* 0x00000001b8b87824 */ /* 0x000fe200030e0619 */
[-C--:B------:R-:W-:Y:S01]  /*4b10*/  IADD3 R195, P5, R195, R24.reuse, RZ ;  /* 0x00000018c3c37210 */ /* 0x080fe20007fbe0ff */
[----:B------:R-:W-:Y:S01]  /*4b20*/  IMAD R111, R232, UR29, RZ ;  /* 0x0000001de86f7c24 */ /* 0x000fe2000f8e02ff */
[----:B------:R-:W-:Y:S01]  /*4b30*/  SHF.R.S32.HI R188, RZ, 0x1f, R189 ;  /* 0x0000001fffbc7819 */ /* 0x000fe200000114bd */
[----:B------:R-:W-:Y:S01]  /*4b40*/  IMAD R111, R236, UR29, RZ ;  /* 0x0000001dec6f7c24 */ /* 0x000fe2000f8e02ff */
[-C--:B------:R-:W-:Y:S01]  /*4b50*/  IADD3 R189, P6, R189, R24.reuse, RZ ;  /* 0x00000018bdbd7210 */ /* 0x080fe20007fde0ff */
[----:B------:R-:W-:Y:S01]  /*4b60*/  IMAD.X R194, R194, 0x1, R25, P5 ;  /* 0x00000001c2c27824 */ /* 0x000fe200028e0619 */
[----:B------:R-:W-:Y:S01]  /*4b70*/  SHF.R.S32.HI R196, RZ, 0x1f, R197 ;  /* 0x0000001fffc47819 */ /* 0x000fe200000114c5 */
[----:B------:R-:W-:Y:S01]  /*4b80*/  IMAD R111, R239, UR29, RZ ;  /* 0x0000001def6f7c24 */ /* 0x000fe2000f8e02ff */
[-C--:B------:R-:W-:Y:S01]  /*4b90*/  IADD3 R197, P5, R197, R24.reuse, RZ ;  /* 0x00000018c5c57210 */ /* 0x080fe20007fbe0ff */
[--C-:B------:R-:W-:Y:S01]  /*4ba0*/  IMAD.X R188, R188, 0x1, R25.reuse, P6 ;  /* 0x00000001bcbc7824 */ /* 0x100fe200030e0619 */
[----:B------:R-:W-:Y:S01]  /*4bb0*/  IADD3 R44, P6, R55, R24, RZ ;  /* 0x00000018372c7210 */ /* 0x000fe20007fde0ff */
[----:B------:R-:W-:Y:S01]  /*4bc0*/  IMAD R111, R241, UR29, RZ ;  /* 0x0000001df16f7c24 */ /* 0x000fe2000f8e02ff */
[----:B------:R-:W-:Y:S01]  /*4bd0*/  @!P4 LOP3.LUT R26, RZ, R54, RZ, 0x33, !PT ;  /* 0x00000036ff1ac212 */ /* 0x000fe200078e33ff */
[----:B------:R-:W-:Y:S01]  /*4be0*/  IMAD.X R196, R196, 0x1, R25, P5 ;  /* 0x00000001c4c47824 */ /* 0x000fe200028e0619 */
[----:B------:R-:W-:Y:S01]  /*4bf0*/  R2UR UR53, R44 ;  /* 0x000000002c3572ca */ /* 0x000fe200000e0000 */
[----:B------:R-:W-:Y:S01]  /*4c00*/  IMAD R111, R243, UR29, RZ ;  /* 0x0000001df36f7c24 */ /* 0x000fe2000f8e02ff */
[----:B------:R-:W-:Y:S01]  /*4c10*/  SHF.R.S32.HI R198, RZ, 0x1f, R27 ;  /* 0x0000001fffc67819 */ /* 0x000fe2000001141b */
[----:B------:R-:W-:Y:S01]  /*4c20*/  IMAD R111, R246, UR29, RZ ;  /* 0x0000001df66f7c24 */ /* 0x000fe2000f8e02ff */
[-C--:B------:R-:W-:Y:S01]  /*4c30*/  IADD3 R199, P5, R27, R24.reuse, RZ ;  /* 0x000000181bc77210 */ /* 0x080fe20007fbe0ff */
[----:B------:R-:W-:Y:S01]  /*4c40*/  IMAD R27, R41, UR4, RZ ;  /* 0x00000004291b7c24 */ /* 0x000fe2000f8e02ff */
[-C--:B------:R-:W-:Y:S01]  /*4c50*/  IADD3 R54, P4, R53, R24.reuse, RZ ;  /* 0x0000001835367210 */ /* 0x080fe20007f9e0ff */
[----:B------:R-:W-:Y:S01]  /*4c60*/  IMAD R111, R249, UR29, RZ ;  /* 0x0000001df96f7c24 */ /* 0x000fe2000f8e02ff */
[----:B------:R-:W-:Y:S01]  /*4c70*/  SHF.R.S32.HI R44, RZ, 0x1f, R51 ;  /* 0x0000001fff2c7819 */ /* 0x000fe20000011433 */
[----:B------:R-:W-:Y:S01]  /*4c80*/  IMAD.X R198, R198, 0x1, R25, P5 ;  /* 0x00000001c6c67824 */ /* 0x000fe200028e0619 */
[----:B------:R-:W-:Y:S01]  /*4c90*/  SHF.R.S32.HI R40, RZ, 0x1f, R53 ;  /* 0x0000001fff287819 */ /* 0x000fe20000011435 */
[----:B------:R-:W-:Y:S01]  /*4ca0*/  IMAD R51, R36, UR4, RZ ;  /* 0x0000000424337c24 */ /* 0x000fe2000f8e02ff */
[----:B------:R-:W-:Y:S01]  /*4cb0*/  SHF.R.S32.HI R28, RZ, 0x1f, R45 ;  /* 0x0000001fff1c7819 */ /* 0x000fe2000001142d */
[----:B------:R-:W-:Y:S01]  /*4cc0*/  IMAD.X R44, R44, 0x1, R25, P0 ;  /* 0x000000012c2c7824 */ /* 0x000fe200000e0619 */
[----:B------:R-:W-:Y:S01]  /*4cd0*/  SHF.R.S32.HI R200, RZ, 0x1f, R29 ;  /* 0x0000001fffc87819 */ /* 0x000fe2000001141d */
[--C-:B------:R-:W-:Y:S01]  /*4ce0*/  IMAD.X R43, R40, 0x1, R25.reuse, P4 ;  /* 0x00000001282b7824 */ /* 0x100fe200020e0619 */
[-C--:B------:R-:W-:Y:S01]  /*4cf0*/  IADD3 R201, P5, R29, R24.reuse, RZ ;  /* 0x000000181dc97210 */ /* 0x080fe20007fbe0ff */
[----:B------:R-:W-:Y:S01]  /*4d00*/  IMAD.X R45, R28, 0x1, R25, P1 ;  /* 0x000000011c2d7824 */ /* 0x000fe200008e0619 */
[-C--:B------:R-:W-:Y:S01]  /*4d10*/  IADD3 R29, P0, R27, R24.reuse, RZ ;  /* 0x000000181b1d7210 */ /* 0x080fe20007f1e0ff */
[----:B------:R-:W-:Y:S01]  /*4d20*/  IMAD R53, R37, UR4, RZ ;  /* 0x0000000425357c24 */ /* 0x000fe2000f8e02ff */
[----:B------:R-:W-:Y:S01]  /*4d30*/  SHF.R.S32.HI R40, RZ, 0x1f, R55 ;  /* 0x0000001fff287819 */ /* 0x000fe20000011437 */
[--C-:B------:R-:W-:Y:S01]  /*4d40*/  IMAD.X R200, R200, 0x1, R25.reuse, P5 ;  /* 0x00000001c8c87824 */ /* 0x100fe200028e0619 */
[-C--:B------:R-:W-:Y:S01]  /*4d50*/  IADD3 R28, P4, R109, R24.reuse, RZ ;  /* 0x000000186d1c7210 */ /* 0x080fe20007f9e0ff */
[----:B------:R-:W-:Y:S01]  /*4d60*/  IMAD R55, R35, UR4, RZ ;  /* 0x0000000423377c24 */ /* 0x000fe2000f8e02ff */
[----:B------:R-:W-:Y:S01]  /*4d70*/  R2UR UR50, R29 ;  /* 0x000000001d3272ca */ /* 0x000fe200000e0000 */
[----:B------:R-:W-:Y:S01]  /*4d80*/  IMAD R29, R34, UR4, RZ ;  /* 0x00000004221d7c24 */ /* 0x000fe2000f8e02ff */
[----:B------:R-:W-:Y:S01]  /*4d90*/  R2UR UR49, R28 ;  /* 0x000000001c3172ca */ /* 0x000fe200000e0000 */
[----:B------:R-:W-:Y:S01]  /*4da0*/  IMAD.X R40, R40, 0x1, R25, P6 ;  /* 0x0000000128287824 */ /* 0x000fe200030e0619 */
[-C--:B------:R-:W-:Y:S01]  /*4db0*/  IADD3 R42, P5, R83, R24.reuse, RZ ;  /* 0x00000018532a7210 */ /* 0x080fe20007fbe0ff */
[----:B------:R-:W-:Y:S01]  /*4dc0*/  IMAD R111, R252, UR29, RZ ;  /* 0x0000001dfc6f7c24 */ /* 0x000fe2000f8e02ff */
[-C--:B------:R-:W-:Y:S01]  /*4dd0*/  IADD3 R41, P1, R107, R24.reuse, RZ ;  /* 0x000000186b297210 */ /* 0x080fe20007f3e0ff */
[----:B------:R-:W-:Y:S01]  /*4de0*/  IMAD R111, R120, UR29, RZ ;  /* 0x0000001d786f7c24 */ /* 0x000fe2000f8e02ff */
[----:B------:R-:W-:Y:S01]  /*4df0*/  SHF.R.S32.HI R28, RZ, 0x1f, R49 ;  /* 0x0000001fff1c7819 */ /* 0x000fe20000011431 */
[----:B------:R-:W-:Y:S01]  /*4e00*/  IMAD R49, R33, UR4, RZ ;  /* 0x0000000421317c24 */ /* 0x000fe2000f8e02ff */
[----:B------:R-:W-:Y:S01]  /*4e10*/  SHF.R.S32.HI R34, RZ, 0x1f, R83 ;  /* 0x0000001fff227819 */ /* 0x000fe20000011453 */
[----:B------:R-:W-:Y:S01]  /*4e20*/  IMAD R83, R38, UR4, RZ ;  /* 0x0000000426537c24 */ /* 0x000fe2000f8e02ff */
[----:B------:R-:W-:Y:S01]  /*4e30*/  IADD3 R36, P6, R51, R24, RZ ;  /* 0x0000001833247210 */ /* 0x000fe20007fde0ff */
[----:B------:R-:W-:Y:S01]  /*4e40*/  IMAD R111, R114, UR29, RZ ;  /* 0x0000001d726f7c24 */ /* 0x000fe2000f8e02ff */
[----:B------:R-:W-:Y:S01]  /*4e50*/  R2UR UR51, R41 ;  /* 0x00000000293372ca */ /* 0x000fe200000e0000 */
[--C-:B------:R-:W-:Y:S01]  /*4e60*/  IMAD.X R41, R28, 0x1, R25.reuse, P2 ;  /* 0x000000011c297824 */ /* 0x100fe200010e0619 */
[----:B------:R-:W-:Y:S01]  /*4e70*/  R2UR UR46, R36 ;  /* 0x00000000242e72ca */ /* 0x000fe200000e0000 */
[----:B------:R-:W-:Y:S01]  /*4e80*/  IMAD.X R37, R34, 0x1, R25, P5 ;  /* 0x0000000122257824 */ /* 0x000fe200028e0619 */
[----:B------:R-:W-:Y:S01]  /*4e90*/  R2UR UR52, R42 ;  /* 0x000000002a3472ca */ /* 0x000fe200000e0000 */
[----:B------:R-:W-:Y:S01]  /*4ea0*/  IMAD R115, R131, UR21, RZ ;  /* 0x0000001583737c24 */ /* 0x000fe2000f8e02ff */
[----:B------:R-:W-:-:S02]  /*4eb0*/  SHF.R.S32.HI R36, RZ, 0x1f, R107 ;  /* 0x0000001fff247819 */ /* 0x000fc4000001146b */
[----:B------:R-:W-:Y:S02]  /*4ec0*/  SHF.R.S32.HI R42, RZ, 0x1f, R47 ;  /* 0x0000001fff2a7819 */ /* 0x000fe4000001142f */
[-C--:B------:R-:W-:Y:S01]  /*4ed0*/  IADD3 R28, P5, R53, R24.reuse, RZ ;  /* 0x00000018351c7210 */ /* 0x080fe20007fbe0ff */
[--C-:B------:R-:W-:Y:S01]  /*4ee0*/  IMAD.X R36, R36, 0x1, R25.reuse, P1 ;  /* 0x0000000124247824 */ /* 0x100fe200008e0619 */
[----:B------:R-:W-:Y:S01]  /*4ef0*/  LOP3.LUT R107, R106, 0x70, RZ, 0xc0, !PT ;  /* 0x000000706a6b7812 */ /* 0x000fe200078ec0ff */
[----:B------:R-:W-:Y:S01]  /*4f00*/  IMAD.X R42, R42, 0x1, R25, P3 ;  /* 0x000000012a2a7824 */ /* 0x000fe200018e0619 */
[----:B------:R-:W-:Y:S01]  /*4f10*/  SHF.R.S32.HI R34, RZ, 0x1f, R109 ;  /* 0x0000001fff227819 */ /* 0x000fe2000001146d */
[----:B------:R-:W-:Y:S01]  /*4f20*/  IMAD R106, R0, UR19, RZ ;  /* 0x00000013006a7c24 */ /* 0x000fe2000f8e02ff */
[----:B------:R-:W-:Y:S01]  /*4f30*/  LEA.HI R109, R133, 0x4e, RZ, 0x1a ;  /* 0x0000004e856d7811 */ /* 0x000fe200078fd0ff */
[----:B------:R-:W-:Y:S01]  /*4f40*/  STL [R1+0x8], R107 ;  /* 0x0000086b01007387 */ /* 0x000fe20000100800 */
[----:B------:R-:W-:Y:S01]  /*4f50*/  R2UR UR45, R28 ;  /* 0x000000001c2d72ca */ /* 0x000fe200000e0000 */
[----:B------:R-:W-:Y:S01]  /*4f60*/  IMAD.X R34, R34, 0x1, R25, P4 ;  /* 0x0000000122227824 */ /* 0x000fe200020e0619 */
[----:B------:R-:W-:Y:S01]  /*4f70*/  SHF.R.S32.HI R28, RZ, 0x1f, R27 ;  /* 0x0000001fff1c7819 */ /* 0x000fe2000001141b */
[----:B------:R0:W-:Y:S01]  /*4f80*/  STL [R1], R113 ;  /* 0x0000007101007387 */ /* 0x0001e20000100800 */
[----:B------:R-:W-:-:S02]  /*4f90*/  IADD3 R47, P3, R31, R24, RZ ;  /* 0x000000181f2f7210 */ /* 0x000fc40007f7e0ff */
[-C--:B------:R-:W-:Y:S01]  /*4fa0*/  IADD3 R46, P2, R29, R24.reuse, RZ ;  /* 0x000000181d2e7210 */ /* 0x080fe20007f5e0ff */
[----:B------:R-:W-:Y:S01]  /*4fb0*/  IMAD.X R35, R28, 0x1, R25, P0 ;  /* 0x000000011c237824 */ /* 0x000fe200000e0619 */
[----:B------:R-:W-:Y:S01]  /*4fc0*/  R2UR UR48, R47 ;  /* 0x000000002f3072ca */ /* 0x000fe200000e0000 */
[----:B------:R-:W-:Y:S01]  /*4fd0*/  IMAD R47, R30, UR4, RZ ;  /* 0x000000041e2f7c24 */ /* 0x000fe2000f8e02ff */
[-C--:B------:R-:W-:Y:S01]  /*4fe0*/  IADD3 R28, P4, R55, R24.reuse, RZ ;  /* 0x00000018371c7210 */ /* 0x080fe20007f9e0ff */
[----:B------:R-:W-:Y:S01]  /*4ff0*/  ULDC UR4, c[0x0][0x234] ;  /* 0x00008d0000047ab9 */ /* 0x000fe20000000800 */
[----:B------:R-:W-:Y:S01]  /*5000*/  SHF.R.S32.HI R30, RZ, 0x1f, R31 ;  /* 0x0000001fff1e7819 */ /* 0x000fe2000001141f */
[----:B0-----:R-:W-:Y:S01]  /*5010*/  IMAD R113, R109, UR29, RZ ;  /* 0x0000001d6d717c24 */ /* 0x001fe2000f8e02ff */
[----:B------:R-:W-:Y:S01]  /*5020*/  R2UR UR42, R28 ;  /* 0x000000001c2a72ca */ /* 0x000fe200000e0000 */
[----:B------:R-:W-:Y:S01]  /*5030*/  IMAD R109, R129, UR29, RZ ;  /* 0x0000001d816d7c24 */ /* 0x000fe2000f8e02ff */
[----:B------:R-:W-:Y:S01]  /*5040*/  R2UR UR47, R46 ;  /* 0x000000002e2f72ca */ /* 0x000fe200000e0000 */
[----:B------:R-:W-:Y:S01]  /*5050*/  IMAD R109, R126, UR29, RZ ;  /* 0x0000001d7e6d7c24 */ /* 0x000fe2000f8e02ff */
        /* <DEDUP_REMOVED lines=8> */
[----:B------:R-:W-:Y:S01]  /*50e0*/  SHF.R.S32.HI R32, RZ, 0x1f, R29 ;  /* 0x0000001fff207819 */ /* 0x000fe2000001141d */
[----:B------:R-:W-:Y:S01]  /*50f0*/  IMAD R109, R222, UR29, RZ ;  /* 0x0000001dde6d7c24 */ /* 0x000fe2000f8e02ff */
[----:B------:R-:W-:Y:S01]  /*5100*/  R2UR UR44, R38 ;  /* 0x00000000262c72ca */ /* 0x000fe200000e0000 */
[----:B------:R-:W-:Y:S01]  /*5110*/  IMAD R109, R225, UR29, RZ ;  /* 0x0000001de16d7c24 */ /* 0x000fe2000f8e02ff */
[----:B------:R-:W-:Y:S01]  /*5120*/  R2UR UR43, R31 ;  /* 0x000000001f2b72ca */ /* 0x000fe200000e0000 */
[----:B------:R-:W-:Y:S01]  /*5130*/  IMAD R26, R26, UR4, RZ ;  /* 0x000000041a1a7c24 */ /* 0x000fe2000f8e02ff */
[----:B------:R-:W-:Y:S01]  /*5140*/  USHF.R.S32.HI UR4, URZ, 0x1f, UR61 ;  /* 0x0000001f3f047899 */ /* 0x000fe2000801143d */
[----:B------:R-:W-:Y:S01]  /*5150*/  IMAD.X R33, R30, 0x1, R25, P3 ;  /* 0x000000011e217824 */ /* 0x000fe200018e0619 */
[----:B------:R0:W-:Y:S01]  /*5160*/  STL [R1+0xc], R109 ;  /* 0x00000c6d01007387 */ /* 0x0001e20000100800 */
[----:B------:R-:W-:Y:S01]  /*5170*/  IMAD R107, R4, 0x80, R107 ;  /* 0x00000080046b7824 */ /* 0x000fe200078e026b */
[-C--:B------:R-:W-:Y:S01]  /*5180*/  IADD3 R27, P3, R83, R24.reuse, RZ ;  /* 0x00000018531b7210 */ /* 0x080fe20007f7e0ff */
[----:B------:R-:W-:Y:S01]  /*5190*/  IMAD.X R31, R28, 0x1, R25, P6 ;  /* 0x000000011c1f7824 */ /* 0x000fe200030e0619 */
[----:B------:R-:W-:Y:S01]  /*51a0*/  SHF.R.S32.HI R30, RZ, 0x1f, R53 ;  /* 0x0000001fff1e7819 */ /* 0x000fe20000011435 */
[----:B------:R-:W-:Y:S01]  /*51b0*/  IMAD.X R28, R46, 0x1, R25, P0 ;  /* 0x000000012e1c7824 */ /* 0x000fe200000e0619 */
[----:B------:R-:W-:Y:S01]  /*51c0*/  SHF.R.S32.HI R38, RZ, 0x1f, R47 ;  /* 0x0000001fff267819 */ /* 0x000fe2000001142f */
[----:B------:R-:W-:Y:S01]  /*51d0*/  ULEA.HI UR61, UR4, UR61, URZ, 0x7 ;  /* 0x0000003d043d7291 */ /* 0x000fe2000f8f383f */
[----:B------:R-:W-:Y:S01]  /*51e0*/  SHF.R.S32.HI R48, RZ, 0x1f, R55 ;  /* 0x0000001fff307819 */ /* 0x000fe20000011437 */
[----:B------:R-:W-:Y:S01]  /*51f0*/  IMAD R113, R127, UR29, RZ ;  /* 0x0000001d7f717c24 */ /* 0x000fe2000f8e02ff */
[----:B------:R-:W-:Y:S01]  /*5200*/  SHF.R.S32.HI R50, RZ, 0x1f, R83 ;  /* 0x0000001fff327819 */ /* 0x000fe20000011453 */
[----:B0-----:R-:W-:Y:S01]  /*5210*/  IMAD R109, R228, UR29, RZ ;  /* 0x0000001de46d7c24 */ /* 0x001fe2000f8e02ff */
[----:B------:R-:W-:Y:S01]  /*5220*/  IADD3 R83, P0, R26, UR16, RZ ;  /* 0x000000101a537c10 */ /* 0x000fe2000ff1e0ff */
[----:B------:R-:W-:Y:S01]  /*5230*/  IMAD R109, R231, UR29, RZ ;  /* 0x0000001de76d7c24 */ /* 0x000fe2000f8e02ff */
[----:B------:R-:W-:Y:S01]  /*5240*/  SHF.R.S32.HI R202, RZ, 0x1f, R203 ;  /* 0x0000001fffca7819 */ /* 0x000fe200000114cb */
[----:B------:R-:W-:Y:S01]  /*5250*/  IMAD R109, R234, UR29, RZ ;  /* 0x0000001dea6d7c24 */ /* 0x000fe2000f8e02ff */
[----:B------:R-:W-:Y:S01]  /*5260*/  UMOV UR16, URZ ;  /* 0x0000003f00107c82 */ /* 0x000fe20008000000 */
[--C-:B------:R-:W-:Y:S01]  /*5270*/  IMAD.X R32, R32, 0x1, R25.reuse, P2 ;  /* 0x0000000120207824 */ /* 0x100fe200010e0619 */
[----:B------:R-:W-:Y:S01]  /*5280*/  USHF.L.U32 UR4, UR19, 0x7, URZ ;  /* 0x0000000713047899 */ /* 0x000fe2000800063f */
[----:B------:R-:W-:Y:S01]  /*5290*/  IMAD R113, R209, UR29, RZ ;  /* 0x0000001dd1717c24 */ /* 0x000fe2000f8e02ff */
[----:B------:R-:W-:Y:S01]  /*52a0*/  R2UR UR39, R27 ;  /* 0x000000001b2772ca */ /* 0x000fe200000e0000 */
[----:B------:R-:W-:Y:S01]  /*52b0*/  IMAD R109, R238, UR29, RZ ;  /* 0x0000001dee6d7c24 */ /* 0x000fe2000f8e02ff */
[-C--:B------:R-:W-:Y:S01]  /*52c0*/  IADD3 R203, P2, R203, R24.reuse, RZ ;  /* 0x00000018cbcb7210 */ /* 0x080fe20007f5e0ff */
[----:B------:R-:W-:Y:S01]  /*52d0*/  IMAD R113, R212, UR29, RZ ;  /* 0x0000001dd4717c24 */ /* 0x000fe2000f8e02ff */
[----:B------:R-:W-:Y:S01]  /*52e0*/  IADD3 R205, P6, R39, R24, RZ ;  /* 0x0000001827cd7210 */ /* 0x000fe20007fde0ff */
[----:B------:R-:W-:Y:S01]  /*52f0*/  UIADD3 UR19, UP0, UR28, 0x2, URZ ;  /* 0x000000021c137890 */ /* 0x000fe2000ff1e03f */
[----:B------:R-:W-:Y:S01]  /*5300*/  IMAD R109, R240, UR29, RZ ;  /* 0x0000001df06d7c24 */ /* 0x000fe2000f8e02ff */
[----:B------:R-:W-:Y:S01]  /*5310*/  LOP3.LUT R4, R107, R2, RZ, 0xfc, !PT ;  /* 0x000000026b047212 */ /* 0x000fe200078efcff */
[--C-:B------:R-:W-:Y:S01]  /*5320*/  IMAD.X R30, R30, 0x1, R25.reuse, P5 ;  /* 0x000000011e1e7824 */ /* 0x100fe200028e0619 */
[----:B------:R-:W-:Y:S01]  /*5330*/  UIADD3.X UR22, UR16, 0x40000040, URZ, UP1, !UPT ;  /* 0x4000004010167890 */ /* 0x000fe20008ffe43f */
[--C-:B------:R-:W-:Y:S01]  /*5340*/  IMAD.X R29, R38, 0x1, R25.reuse, P1 ;  /* 0x00000001261d7824 */ /* 0x100fe200008e0619 */
[----:B------:R-:W-:Y:S01]  /*5350*/  LEA.HI.X.SX32 R104, R26, UR17, 0x1, P0 ;  /* 0x000000111a687c11 */ /* 0x000fe200080f0eff */
[--C-:B------:R-:W-:Y:S01]  /*5360*/  IMAD.X R27, R48, 0x1, R25.reuse, P4 ;  /* 0x00000001301b7824 */ /* 0x100fe200020e0619 */
[----:B------:R-:W-:Y:S01]  /*5370*/  UMOV UR17, URZ ;  /* 0x0000003f00117c82 */ /* 0x000fe20008000000 */
[--C-:B------:R-:W-:Y:S01]  /*5380*/  IMAD.X R24, R50, 0x1, R25.reuse, P3 ;  /* 0x0000000132187824 */ /* 0x100fe200018e0619 */
[----:B------:R-:W-:Y:S01]  /*5390*/  R2UR UR56, R54 ;  /* 0x00000000363872ca */ /* 0x000fe200000e0000 */
[----:B------:R-:W-:Y:S01]  /*53a0*/  IMAD R113, R215, UR29, RZ ;  /* 0x0000001dd7717c24 */ /* 0x000fe2000f8e02ff */
[----:B------:R-:W-:Y:S01]  /*53b0*/  LEA.HI.X.SX32 R204, R39, R25, 0x1, P6 ;  /* 0x0000001927cc7211 */ /* 0x000fe200030f0eff */
[----:B------:R-:W-:Y:S01]  /*53c0*/  IMAD R109, R242, UR29, RZ ;  /* 0x0000001df26d7c24 */ /* 0x000fe2000f8e02ff */
[----:B------:R-:W-:Y:S01]  /*53d0*/  R2UR UR38, R45 ;  /* 0x000000002d2672ca */ /* 0x000fe200000e0000 */
        /* <DEDUP_REMOVED lines=26> */
[----:B------:R-:W-:Y:S01]  /*5580*/  IMAD.X R202, R202, 0x1, R25, P2 ;  /* 0x00000001caca7824 */ /* 0x000fe200010e0619 */
[----:B------:R-:W-:Y:S01]  /*5590*/  R2UR UR8, R29 ;  /* 0x000000001d0872ca */ /* 0x000fe200000e0000 */
[----:B------:R-:W-:Y:S01]  /*55a0*/  IMAD R113, R230, UR29, RZ ;  /* 0x0000001de6717c24 */ /* 0x000fe2000f8e02ff */
[----:B------:R-:W-:Y:S01]  /*55b0*/  R2UR UR7, R28 ;  /* 0x000000001c0772ca */ /* 0x000fe200000e0000 */
[----:B------:R-:W-:Y:S01]  /*55c0*/  UIADD3.X UR17, UR17, 0x40000040, URZ, UP0, !UPT ;  /* 0x4000004011117890 */ /* 0x000fe200087fe43f */
[----:B------:R-:W-:Y:S01]  /*55d0*/  R2UR UR6, R27 ;  /* 0x000000001b0672ca */ /* 0x000fe200000e0000 */
[----:B------:R-:W-:Y:S01]  /*55e0*/  IMAD R109, R116, UR29, RZ ;  /* 0x0000001d746d7c24 */ /* 0x000fe2000f8e02ff */
[----:B------:R-:W-:Y:S01]  /*55f0*/  R2UR UR5, R24 ;  /* 0x00000000180572ca */ /* 0x000fe200000e0000 */
[----:B------:R-:W-:Y:S01]  /*5600*/  IMAD R107, R112, UR29, RZ ;  /* 0x0000001d706b7c24 */ /* 0x000fe2000f8e02ff */
[----:B------:R-:W-:-:S02]  /*5610*/  CS2R R24, SRZ ;  /* 0x0000000000187805 */ /* 0x000fc4000001ff00 */
[----:B------:R-:W-:Y:S02]  /*5620*/  CS2R R26, SRZ ;  /* 0x00000000001a7805 */ /* 0x000fe4000001ff00 */
[----:B------:R-:W-:Y:S02]  /*5630*/  CS2R R28, SRZ ;  /* 0x00000000001c7805 */ /* 0x000fe4000001ff00 */
[----:B------:R-:W-:Y:S02]  /*5640*/  CS2R R30, SRZ ;  /* 0x00000000001e7805 */ /* 0x000fe4000001ff00 */
[----:B------:R-:W-:Y:S02]  /*5650*/  CS2R R32, SRZ ;  /* 0x0000000000207805 */ /* 0x000fe4000001ff00 */
[----:B------:R-:W-:Y:S02]  /*5660*/  CS2R R34, SRZ ;  /* 0x0000000000227805 */ /* 0x000fe4000001ff00 */
        /* <DEDUP_REMOVED lines=9> */
[----:B------:R-:W-:Y:S01]  /*5700*/  CS2R R54, SRZ ;  /* 0x0000000000367805 */ /* 0x000fe2000001ff00 */
[----:B------:R-:W-:Y:S01]  /*5710*/  IMAD R113, R233, UR29, RZ ;  /* 0x0000001de9717c24 */ /* 0x000fe2000f8e02ff */
[----:B------:R-:W-:Y:S01]  /*5720*/  UMOV UR16, UR19 ;  /* 0x0000001300107c82 */ /* 0x000fe20008000000 */
[----:B------:R-:W-:Y:S01]  /*5730*/  LOP3.LUT R4, R4, 0x70, RZ, 0x3c, !PT ;  /* 0x0000007004047812 */ /* 0x000fe200078e3cff */
[----:B------:R-:W-:Y:S01]  /*5740*/  IMAD R109, R110, UR29, RZ ;  /* 0x0000001d6e6d7c24 */ /* 0x000fe2000f8e02ff */
[----:B------:R-:W-:Y:S01]  /*5750*/  UMOV UR19, UR22 ;  /* 0x0000001600137c82 */ /* 0x000fe20008000000 */
[----:B------:R-:W-:Y:S01]  /*5760*/  IMAD R107, R237, UR29, RZ ;  /* 0x0000001ded6b7c24 */ /* 0x000fe2000f8e02ff */
[----:B------:R-:W-:-:S02]  /*5770*/  USHF.R.S32.HI UR61, URZ, 0x7, UR61 ;  /* 0x000000073f3d7899 */ /* 0x000fc4000801143d */
[----:B------:R-:W-:Y:S02]  /*5780*/  UIADD3.64 UR20, UR16, 0x2, URZ ;  /* 0x0000000210147897 */ /* 0x000fe4000fffe03f */
[----:B------:R-:W-:Y:S02]  /*5790*/  UIADD3.64 UR24, UR16, 0x4, URZ ;  /* 0x0000000410187897 */ /* 0x000fe4000fffe03f */
[----:B------:R-:W-:Y:S02]  /*57a0*/  UIADD3.64 UR22, UR18, 0x2, URZ ;  /* 0x0000000212167897 */ /* 0x000fe4000fffe03f */
[----:B------:R-:W-:-:S12]  /*57b0*/  UIADD3.64 UR26, UR18, 0x4, URZ ;  /* 0x00000004121a7897 */ /* 0x000fd8000fffe03f */
.L_x_2:
[C---:B------:R-:W-:Y:S01]  /*57c0*/  LOP3.LUT R112, R2.reuse, 0x2, RZ, 0xfc, !PT ;  /* 0x0000000202707812 */ /* 0x040fe200078efcff */
[----:B------:R-:W-:Y:S01]  /*57d0*/  ULDC UR31, c[0x0][0x238] ;  /* 0x00008e00001f7ab9 */ /* 0x000fe20000000800 */
[----:B------:R-:W-:Y:S01]  /*57e0*/  ULDC UR29, c[0x0][0x238] ;  /* 0x00008e00001d7ab9 */ /* 0x000fe20000000800 */
[C---:B------:R-:W-:Y:S01]  /*57f0*/  IMAD R114, R2.reuse, UR31, RZ ;  /* 0x0000001f02727c24 */ /* 0x040fe2000f8e02ff */
[----:B------:R-:W-:Y:S01]  /*5800*/  LOP3.LUT R108, R2, 0x2, RZ, 0xfc, !PT ;  /* 0x00000002026c7812 */ /* 0x000fe200078efcff */
[----:B------:R-:W-:Y:S01]  /*5810*/  IMAD R112, R112, UR29, RZ ;  /* 0x0000001d70707c24 */ /* 0x000fe2000f8e02ff */
[----:B------:R-:W-:Y:S01]  /*5820*/  ISETP.GE.AND P2, PT, R2, UR59, PT ;  /* 0x0000003b02007c0c */ /* 0x000fe2000bf46270 */
[----:B------:R-:W-:Y:S01]  /*5830*/  ULDC UR31, c[0x0][0x238] ;  /* 0x00008e00001f7ab9 */ /* 0x000fe20000000800 */
[----:B------:R-:W-:Y:S01]  /*5840*/  ISETP.GE.AND P3, PT, R108, UR59, PT ;  /* 0x0000003b6c007c0c */ /* 0x000fe2000bf66270 */
[----:B------:R-:W-:Y:S01]  /*5850*/  ULDC UR29, c[0x0][0x238] ;  /* 0x00008e00001d7ab9 */ /* 0x000fe20000000800 */
[-C--:B------:R-:W-:Y:S01]  /*5860*/  IADD3 R110, P1, R114, R83.reuse, RZ ;  /* 0x00000053726e7210 */ /* 0x080fe20007f3e0ff */
[----:B------:R-:W0:Y:S01]  /*5870*/  S2R R123, SR_TID.X ;  /* 0x00000000007b7919 */ /* 0x000e220000002100 */
[----:B------:R-:W-:-:S02]  /*5880*/  IADD3 R108, P4, R112, R83, RZ ;  /* 0x00000053706c7210 */ /* 0x000fc40007f9e0ff */
[-C--:B------:R-:W-:Y:S01]  /*5890*/  LEA.HI.X.SX32 R111, R114, R104.reuse, 0x1, P1 ;  /* 0x00000068726f7211 */ /* 0x080fe200008f0eff */
[----:B------:R-:W2:Y:S01]  /*58a0*/  LDL R115, [R1+0xc] ;  /* 0x00000c0001737983 */ /* 0x000ea20000100800 */
[----:B------:R-:W-:Y:S02]  /*58b0*/  LEA.HI.X.SX32 R109, R112, R104, 0x1, P4 ;  /* 0x00000068706d7211 */ /* 0x000fe400020f0eff */
[C---:B------:R-:W-:Y:S02]  /*58c0*/  LOP3.LUT R114, R2.reuse, 0x4, RZ, 0xfc, !PT ;  /* 0x0000000402727812 */ /* 0x040fe400078efcff */
[C---:B------:R-:W-:Y:S02]  /*58d0*/  LOP3.LUT R112, R2.reuse, 0x6, RZ, 0xfc, !PT ;  /* 0x0000000602707812 */ /* 0x040fe400078efcff */
[----:B------:R-:W-:Y:S02]  /*58e0*/  LOP3.LUT R113, R2, 0x4, RZ, 0xfc, !PT ;  /* 0x0000000402717812 */ /* 0x000fe400078efcff */
[----:B------:R-:W-:Y:S01]  /*58f0*/  PRMT R122, RZ, 0x7610, R122 ;  /* 0x00007610ff7a7816 */ /* 0x000fe2000000007a */
[----:B------:R-:W-:Y:S01]  /*5900*/  IMAD R114, R114, UR31, RZ ;  /* 0x0000001f72727c24 */ /* 0x000fe2000f8e02ff */
[----:B------:R-:W-:Y:S01]  /*5910*/  PRMT R125, RZ, 0x7610, R125 ;  /* 0x00007610ff7d7816 */ /* 0x000fe2000000007d */
[----:B------:R-:W-:Y:S01]  /*5920*/  IMAD R112, R112, UR29, RZ ;  /* 0x0000001d70707c24 */ /* 0x000fe2000f8e02ff */
[----:B------:R-:W-:Y:S01]  /*5930*/  ISETP.GE.AND P1, PT, R113, UR59, PT ;  /* 0x0000003b71007c0c */ /* 0x000fe2000bf26270 */
[----:B------:R-:W-:Y:S01]  /*5940*/  ULDC UR29, c[0x0][0x238] ;  /* 0x00008e00001d7ab9 */ /* 0x000fe20000000800 */
[----:B------:R-:W-:Y:S01]  /*5950*/  LOP3.LUT R113, R2, 0x6, RZ, 0xfc, !PT ;  /* 0x0000000602717812 */ /* 0x000fe200078efcff */
[----:B------:R1:W3:Y:S01]  /*5960*/  @!P2 LDG.E.U8 R122, desc[UR40][R110.64] ;  /* 0x000000286e7aa981 */ /* 0x0002e2000c1e1100 */
[----:B------:R-:W-:Y:S01]  /*5970*/  PRMT R124, RZ, 0x7610, R124 ;  /* 0x00007610ff7c7816 */ /* 0x000fe2000000007c */
[----:B------:R-:W-:-:S02]  /*5980*/  ULDC UR31, c[0x0][0x238] ;  /* 0x00008e00001f7ab9 */ /* 0x000fc40000000800 */
[----:B------:R4:W5:Y:S01]  /*5990*/  @!P3 LDG.E.U8 R125, desc[UR40][R108.64] ;  /* 0x000000286c7db981 */ /* 0x000962000c1e1100 */
[----:B------:R-:W-:Y:S02]  /*59a0*/  ISETP.GE.AND P2, PT, R113, UR59, PT ;  /* 0x0000003b71007c0c */ /* 0x000fe4000bf46270 */
[-C--:B-1----:R-:W-:Y:S02]  /*59b0*/  IADD3 R110, P5, R114, R83.reuse, RZ ;  /* 0x00000053726e7210 */ /* 0x082fe40007fbe0ff */
[----:B------:R-:W-:Y:S02]  /*59c0*/  PRMT R127, RZ, 0x7610, R127 ;  /* 0x00007610ff7f7816 */ /* 0x000fe4000000007f */
[----:B----4-:R-:W-:Y:S02]  /*59d0*/  IADD3 R108, P4, R112, R83, RZ ;  /* 0x00000053706c7210 */ /* 0x010fe40007f9e0ff */
[-C--:B------:R-:W-:Y:S02]  /*59e0*/  LEA.HI.X.SX32 R111, R114, R104.reuse, 0x1, P5 ;  /* 0x00000068726f7211 */ /* 0x080fe400028f0eff */
[----:B------:R-:W-:-:S02]  /*59f0*/  LEA.HI.X.SX32 R109, R112, R104, 0x1, P4 ;  /* 0x00000068706d7211 */ /* 0x000fc400020f0eff */
[----:B------:R-:W-:Y:S01]  /*5a00*/  LOP3.LUT R112, R2, 0xa, RZ, 0xfc, !PT ;  /* 0x0000000a02707812 */ /* 0x000fe200078efcff */
[----:B------:R-:W4:Y:S01]  /*5a10*/  @!P1 LDG.E.U8 R124, desc[UR40][R110.64] ;  /* 0x000000286e7c9981 */ /* 0x000f22000c1e1100 */
[----:B------:R-:W-:Y:S02]  /*5a20*/  PRMT R126, RZ, 0x7610, R126 ;  /* 0x00007610ff7e7816 */ /* 0x000fe4000000007e */
[----:B------:R-:W-:Y:S01]  /*5a30*/  ISETP.GE.AND P1, PT, R112, UR59, PT ;  /* 0x0000003b70007c0c */ /* 0x000fe2000bf26270 */
[----:B------:R1:W5:Y:S01]  /*5a40*/  @!P2 LDG.E.U8 R127, desc[UR40][R108.64] ;  /* 0x000000286c7fa981 */ /* 0x000362000c1e1100 */
[----:B------:R-:W-:Y:S02]  /*5a50*/  LOP3.LUT R112, R2, 0xc, RZ, 0xfc, !PT ;  /* 0x0000000c02707812 */ /* 0x000fe400078efcff */
[----:B0-----:R-:W-:Y:S02]  /*5a60*/  LEA.HI R107, R123, 0x5e, RZ, 0x1a ;  /* 0x0000005e7b6b7811 */ /* 0x001fe400078fd0ff */
[----:B------:R-:W-:-:S02]  /*5a70*/  ISETP.GE.AND P2, PT, R112, UR59, PT ;  /* 0x0000003b70007c0c */ /* 0x000fc4000bf46270 */
[----:B------:R-:W0:Y:S01]  /*5a80*/  S2R R112, SR_TID.X ;  /* 0x0000000000707919 */ /* 0x000e220000002100 */
[C---:B------:R-:W-:Y:S02]  /*5a90*/  LOP3.LUT R113, R2.reuse, 0x8, RZ, 0xfc, !PT ;  /* 0x0000000802717812 */ /* 0x040fe400078efcff */
[C---:B------:R-:W-:Y:S02]  /*5aa0*/  LOP3.LUT R114, R2.reuse, 0x8, RZ, 0xfc, !PT ;  /* 0x0000000802727812 */ /* 0x040fe400078efcff */
[----:B------:R-:W-:Y:S02]  /*5ab0*/  ISETP.GE.AND P3, PT, R113, UR59, PT ;  /* 0x0000003b71007c0c */ /* 0x000fe4000bf66270 */
[----:B------:R-:W-:Y:S02]  /*5ac0*/  LOP3.LUT R113, R2, 0xa, RZ, 0xfc, !PT ;  /* 0x0000000a02717812 */ /* 0x000fe400078efcff */
[----:B------:R-:W-:Y:S02]  /*5ad0*/  PRMT R129, RZ, 0x7610, R129 ;  /* 0x00007610ff817816 */ /* 0x000fe40000000081 */
[----:B------:R-:W-:Y:S01]  /*5ae0*/  ISETP.GE.AND P0, PT, R107, UR59, PT ;  /* 0x0000003b6b007c0c */ /* 0x000fe2000bf06270 */
[----:B------:R-:W-:Y:S01]  /*5af0*/  IMAD R113, R113, UR29, RZ ;  /* 0x0000001d71717c24 */ /* 0x000fe2000f8e02ff */
[----:B------:R-:W-:Y:S01]  /*5b00*/  ULDC UR29, c[0x0][0x238] ;  /* 0x00008e00001d7ab9 */ /* 0x000fe20000000800 */
[----:B------:R-:W-:Y:S01]  /*5b10*/  IMAD R114, R114, UR31, RZ ;  /* 0x0000001f72727c24 */ /* 0x000fe2000f8e02ff */
[----:B------:R-:W-:-:S02]  /*5b20*/  ULDC UR31, c[0x0][0x238] ;  /* 0x00008e00001f7ab9 */ /* 0x000fc40000000800 */
[CC--:B-1----:R-:W-:Y:S02]  /*5b30*/  IADD3 R108, P4, R113.reuse, R83.reuse, RZ ;  /* 0x00000053716c7210 */ /* 0x0c2fe40007f9e0ff */
[----:B------:R-:W-:Y:S02]  /*5b40*/  IADD3 R110, P5, R114, R83, RZ ;  /* 0x00000053726e7210 */ /* 0x000fe40007fbe0ff */
[-C--:B------:R-:W-:Y:S02]  /*5b50*/  LEA.HI.X.SX32 R109, R113, R104.reuse, 0x1, P4 ;  /* 0x00000068716d7211 */ /* 0x080fe400020f0eff */
[----:B------:R-:W-:Y:S02]  /*5b60*/  LOP3.LUT R113, R2, 0xc, RZ, 0xfc, !PT ;  /* 0x0000000c02717812 */ /* 0x000fe400078efcff */
[----:B------:R-:W-:Y:S01]  /*5b70*/  LEA.HI.X.SX32 R111, R114, R104, 0x1, P5 ;  /* 0x00000068726f7211 */ /* 0x000fe200028f0eff */
[----:B------:R-:W5:Y:S02]  /*5b80*/  @!P1 LDG.E.U8 R129, desc[UR40][R108.64] ;  /* 0x000000286c819981 */ /* 0x000f64000c1e1100 */
[----:B------:R-:W-:Y:S01]  /*5b90*/  IMAD R113, R113, UR31, RZ ;  /* 0x0000001f71717c24 */ /* 0x000fe2000f8e02ff */
[----:B------:R-:W-:Y:S01]  /*5ba0*/  PRMT R128, RZ, 0x7610, R128 ;  /* 0x00007610ff807816 */ /* 0x000fe20000000080 */
[----:B------:R1:W5:Y:S01]  /*5bb0*/  @!P3 LDG.E.U8 R126, desc[UR40][R110.64] ;  /* 0x000000286e7eb981 */ /* 0x000362000c1e1100 */
[----:B------:R-:W-:Y:S01]  /*5bc0*/  ULDC UR31, c[0x0][0x238] ;  /* 0x00008e00001f7ab9 */ /* 0x000fe20000000800 */
[----:B0-----:R-:W-:-:S02]  /*5bd0*/  LEA.HI R112, R112, 0xe, RZ, 0x1a ;  /* 0x0000000e70707811 */ /* 0x001fc400078fd0ff */
[----:B-1----:R-:W-:-:S03]  /*5be0*/  IADD3 R110, P5, R113, R83, RZ ;  /* 0x00000053716e7210 */ /* 0x002fc60007fbe0ff */
[C---:B------:R-:W-:Y:S01]  /*5bf0*/  IMAD R107, R112.reuse, UR29, RZ ;  /* 0x0000001d706b7c24 */ /* 0x040fe2000f8e02ff */
[----:B------:R-:W-:Y:S01]  /*5c00*/  ISETP.GE.AND P3, PT, R112, UR59, PT ;  /* 0x0000003b70007c0c */ /* 0x000fe2000bf66270 */
[----:B------:R-:W-:Y:S01]  /*5c10*/  ULDC UR29, c[0x0][0x238] ;  /* 0x00008e00001d7ab9 */ /* 0x000fe20000000800 */
[-C--:B------:R-:W-:Y:S02]  /*5c20*/  LEA.HI.X.SX32 R111, R113, R104.reuse, 0x1, P5 ;  /* 0x00000068716f7211 */ /* 0x080fe400028f0eff */
[C---:B------:R-:W-:Y:S02]  /*5c30*/  LOP3.LUT R113, R2.reuse, 0x10, RZ, 0xfc, !PT ;  /* 0x0000001002717812 */ /* 0x040fe400078efcff */
[----:B------:R-:W-:Y:S01]  /*5c40*/  IADD3 R108, P4, R107, R83, RZ ;  /* 0x000000536b6c7210 */ /* 0x000fe20007f9e0ff */
[----:B------:R0:W5:Y:S01]  /*5c50*/  @!P2 LDG.E.U8 R128, desc[UR40][R110.64] ;  /* 0x000000286e80a981 */ /* 0x000162000c1e1100 */
[----:B------:R-:W-:Y:S01]  /*5c60*/  LOP3.LUT R112, R2, 0x10, RZ, 0xfc, !PT ;  /* 0x0000001002707812 */ /* 0x000fe200078efcff */
[----:B------:R-:W-:Y:S01]  /*5c70*/  IMAD R113, R113, UR31, RZ ;  /* 0x0000001f71717c24 */ /* 0x000fe2000f8e02ff */
[----:B------:R-:W-:Y:S01]  /*5c80*/  LEA.HI.X.SX32 R109, R107, R104, 0x1, P4 ;  /* 0x000000686b6d7211 */ /* 0x000fe200020f0eff */
[----:B------:R-:W-:Y:S01]  /*5c90*/  ULDC UR31, c[0x0][0x238] ;  /* 0x00008e00001f7ab9 */ /* 0x000fe20000000800 */
[----:B------:R-:W-:-:S02]  /*5ca0*/  ISETP.GE.AND P1, PT, R112, UR59, PT ;  /* 0x0000003b70007c0c */ /* 0x000fc4000bf26270 */
[C---:B------:R-:W-:Y:S02]  /*5cb0*/  LOP3.LUT R107, R2.reuse, 0x12, RZ, 0xfc, !PT ;  /* 0x00000012026b7812 */ /* 0x040fe400078efcff */
[----:B------:R-:W-:Y:S02]  /*5cc0*/  LOP3.LUT R112, R2, 0x12, RZ, 0xfc, !PT ;  /* 0x0000001202707812 */ /* 0x000fe400078efcff */
[----:B0-----:R-:W-:Y:S02]  /*5cd0*/  IADD3 R110, P5, R113, R83, RZ ;  /* 0x00000053716e7210 */ /* 0x001fe40007fbe0ff */
[----:B------:R-:W-:Y:S01]  /*5ce0*/  PRMT R131, RZ, 0x7610, R131 ;  /* 0x00007610ff837816 */ /* 0x000fe20000000083 */
[----:B------:R-:W-:Y:S01]  /*5cf0*/  IMAD R107, R107, UR29, RZ ;  /* 0x0000001d6b6b7c24 */ /* 0x000fe2000f8e02ff */
[----:B------:R-:W-:Y:S01]  /*5d00*/  ISETP.GE.AND P2, PT, R112, UR59, PT ;  /* 0x0000003b70007c0c */ /* 0x000fe2000bf46270 */
[----:B------:R-:W-:Y:S01]  /*5d10*/  ULDC UR29, c[0x0][0x238] ;  /* 0x00008e00001d7ab9 */ /* 0x000fe20000000800 */
[----:B------:R-:W-:-:S02]  /*5d20*/  LEA.HI.X.SX32 R111, R113, R104, 0x1, P5 ;  /* 0x00000068716f7211 */ /* 0x000fc400028f0eff */
[C---:B------:R-:W-:Y:S01]  /*5d30*/  LOP3.LUT R112, R2.reuse, 0x14, RZ, 0xfc, !PT ;  /* 0x0000001402707812 */ /* 0x040fe200078efcff */
[----:B------:R0:W5:Y:S01]  /*5d40*/  @!P3 LDG.E.U8 R131, desc[UR40][R108.64] ;  /* 0x000000286c83b981 */ /* 0x000162000c1e1100 */
[----:B------:R-:W-:Y:S02]  /*5d50*/  LOP3.LUT R113, R2, 0x14, RZ, 0xfc, !PT ;  /* 0x0000001402717812 */ /* 0x000fe400078efcff */
[----:B------:R-:W-:Y:S02]  /*5d60*/  PRMT R180, RZ, 0x7610, R180 ;  /* 0x00007610ffb47816 */ /* 0x000fe400000000b4 */
[----:B------:R-:W-:Y:S01]  /*5d70*/  ISETP.GE.AND P3, PT, R112, UR59, PT ;  /* 0x0000003b70007c0c */ /* 0x000fe2000bf66270 */
[----:B------:R-:W-:Y:S01]  /*5d80*/  IMAD R113, R113, UR31, RZ ;  /* 0x0000001f71717c24 */ /* 0x000fe2000f8e02ff */
[----:B------:R-:W-:Y:S01]  /*5d90*/  LOP3.LUT R112, R2, 0x16, RZ, 0xfc, !PT ;  /* 0x0000001602707812 */ /* 0x000fe200078efcff */
[----:B------:R-:W-:Y:S01]  /*5da0*/  ULDC UR31, c[0x0][0x238] ;  /* 0x00008e00001f7ab9 */ /* 0x000fe20000000800 */
[----:B------:R-:W-:Y:S01]  /*5db0*/  PRMT R130, RZ, 0x7610, R130 ;  /* 0x00007610ff827816 */ /* 0x000fe20000000082 */
[----:B------:R1:W5:Y:S01]  /*5dc0*/  @!P1 LDG.E.U8 R180, desc[UR40][R110.64] ;  /* 0x000000286eb49981 */ /* 0x000362000c1e1100 */
[----:B0-----:R-:W-:-:S02]  /*5dd0*/  IADD3 R108, P4, R107, R83, RZ ;  /* 0x000000536b6c7210 */ /* 0x001fc40007f9e0ff */
[----:B------:R-:W-:Y:S02]  /*5de0*/  ISETP.GE.AND P1, PT, R112, UR59, PT ;  /* 0x0000003b70007c0c */ /* 0x000fe4000bf26270 */
[-C--:B------:R-:W-:Y:S02]  /*5df0*/  LEA.HI.X.SX32 R109, R107, R104.reuse, 0x1, P4 ;  /* 0x000000686b6d7211 */ /* 0x080fe400020f0eff */
[----:B------:R-:W-:Y:S02]  /*5e00*/  LOP3.LUT R112, R2, 0x18, RZ, 0xfc, !PT ;  /* 0x0000001802707812 */ /* 0x000fe400078efcff */
[C---:B-1----:R-:W-:Y:S01]  /*5e10*/  IADD3 R110, P5, R113.reuse, R83, RZ ;  /* 0x00000053716e7210 */ /* 0x042fe20007fbe0ff */
[----:B------:R-:W5:Y:S01]  /*5e20*/  @!P2 LDG.E.U8 R130, desc[UR40][R108.64] ;  /* 0x000000286c82a981 */ /* 0x000f62000c1e1100 */
[----:B------:R-:W-:Y:S02]  /*5e30*/  PRMT R133, RZ, 0x7610, R133 ;  /* 0x00007610ff857816 */ /* 0x000fe40000000085 */
[----:B------:R-:W-:-:S02]  /*5e40*/  LEA.HI.X.SX32 R111, R113, R104, 0x1, P5 ;  /* 0x00000068716f7211 */ /* 0x000fc400028f0eff */
[C---:B------:R-:W-:Y:S01]  /*5e50*/  ISETP.GE.AND P2, PT, R112.reuse, UR59, PT ;  /* 0x0000003b70007c0c */ /* 0x040fe2000bf46270 */
[----:B------:R-:W-:Y:S01]  /*5e60*/  IMAD R112, R112, UR31, RZ ;  /* 0x0000001f70707c24 */ /* 0x000fe2000f8e02ff */
[C---:B------:R-:W-:Y:S01]  /*5e70*/  LOP3.LUT R107, R2.reuse, 0x16, RZ, 0xfc, !PT ;  /* 0x00000016026b7812 */ /* 0x040fe200078efcff */
[----:B------:R0:W5:Y:S01]  /*5e80*/  @!P3 LDG.E.U8 R133, desc[UR40][R110.64] ;  /* 0x000000286e85b981 */ /* 0x000162000c1e1100 */
[----:B------:R-:W-:Y:S01]  /*5e90*/  LOP3.LUT R113, R2, 0x1a, RZ, 0xfc, !PT ;  /* 0x0000001a02717812 */ /* 0x000fe200078efcff */
[----:B------:R-:W-:Y:S01]  /*5ea0*/  ULDC UR31, c[0x0][0x238] ;  /* 0x00008e00001f7ab9 */ /* 0x000fe20000000800 */
[----:B0-----:R-:W-:-:S04]  /*5eb0*/  IADD3 R110, P5, R112, R83, RZ ;  /* 0x00000053706e7210 */ /* 0x001fc80007fbe0ff */
[----:B------:R-:W-:Y:S02]  /*5ec0*/  LEA.HI.X.SX32 R111, R112, R104, 0x1, P5 ;  /* 0x00000068706f7211 */ /* 0x000fe400028f0eff */
[----:B------:R-:W0:Y:S01]  /*5ed0*/  S2R R112, SR_TID.X ;  /* 0x0000000000707919 */ /* 0x000e220000002100 */
[----:B------:R-:W-:Y:S01]  /*5ee0*/  IMAD R107, R107, UR29, RZ ;  /* 0x0000001d6b6b7c24 */ /* 0x000fe2000f8e02ff */
[----:B------:R-:W-:Y:S01]  /*5ef0*/  PRMT R132, RZ, 0x7610, R132 ;  /* 0x00007610ff847816 */ /* 0x000fe20000000084 */
[----:B------:R-:W-:-:S03]  /*5f00*/  ULDC UR29, c[0x0][0x238] ;  /* 0x00008e00001d7ab9 */ /* 0x000fc60000000800 */
[----:B------:R-:W-:-:S04]  /*5f10*/  IADD3 R108, P4, R107, R83, RZ ;  /* 0x000000536b6c7210 */ /* 0x000fc80007f9e0ff */
[----:B------:R-:W-:Y:S02]  /*5f20*/  LEA.HI.X.SX32 R109, R107, R104, 0x1, P4 ;  /* 0x000000686b6d7211 */ /* 0x000fe400020f0eff */
[----:B------:R-:W-:Y:S02]  /*5f30*/  LOP3.LUT R107, R2, 0x1a, RZ, 0xfc, !PT ;  /* 0x0000001a026b7812 */ /* 0x000fe400078efcff */
[----:B------:R-:W-:Y:S01]  /*5f40*/  ISETP.GE.AND P3, PT, R113, UR59, PT ;  /* 0x0000003b71007c0c */ /* 0x000fe2000bf66270 */
[----:B------:R1:W5:Y:S02]  /*5f50*/  @!P1 LDG.E.U8 R132, desc[UR40][R108.64] ;  /* 0x000000286c849981 */ /* 0x000364000c1e1100 */
[----:B------:R-:W-:Y:S01]  /*5f60*/  IMAD R107, R107, UR29, RZ ;  /* 0x0000001d6b6b7c24 */ /* 0x000fe2000f8e02ff */
[----:B------:R-:W-:Y:S01]  /*5f70*/  PRMT R135, RZ, 0x7610, R135 ;  /* 0x00007610ff877816 */ /* 0x000fe20000000087 */
[----:B------:R-:W-:Y:S01]  /*5f80*/  ULDC UR29, c[0x0][0x238] ;  /* 0x00008e00001d7ab9 */ /* 0x000fe20000000800 */
[----:B------:R-:W-:-:S02]  /*5f90*/  ISETP.GE.AND P1, PT, R252, UR59, PT ;  /* 0x0000003bfc007c0c */ /* 0x000fc4000bf26270 */
[----:B------:R-:W-:Y:S02]  /*5fa0*/  PRMT R134, RZ, 0x7610, R134 ;  /* 0x00007610ff867816 */ /* 0x000fe40000000086 */
[----:B------:R0:W5:Y:S01]  /*5fb0*/  @!P2 LDG.E.U8 R135, desc[UR40][R110.64] ;  /* 0x000000286e87a981 */ /* 0x000162000c1e1100 */
[CC--:B-1----:R-:W-:Y:S02]  /*5fc0*/  IADD3 R108, P4, R107.reuse, R83.reuse, RZ ;  /* 0x000000536b6c7210 */ /* 0x0c2fe40007f9e0ff */
[----:B0-----:R-:W-:Y:S01]  /*5fd0*/  LEA.HI R113, R112, 0x1e, RZ, 0x1a ;  /* 0x0000001e70717811 */ /* 0x001fe200078fd0ff */
[----:B------:R-:W-:Y:S01]  /*5fe0*/  IMAD R112, R252, UR31, RZ ;  /* 0x0000001ffc707c24 */ /* 0x000fe2000f8e02ff */
[-C--:B------:R-:W-:Y:S01]  /*5ff0*/  LEA.HI.X.SX32 R109, R107, R104.reuse, 0x1, P4 ;  /* 0x000000686b6d7211 */ /* 0x080fe200020f0eff */
[----:B------:R-:W-:Y:S01]  /*6000*/  ULDC UR31, c[0x0][0x238] ;  /* 0x00008e00001f7ab9 */ /* 0x000fe20000000800 */
[C---:B------:R-:W-:Y:S01]  /*6010*/  ISETP.GE.AND P2, PT, R113.reuse, UR59, PT ;  /* 0x0000003b71007c0c */ /* 0x040fe2000bf46270 */
[----:B------:R-:W-:Y:S01]  /*6020*/  IMAD R107, R113, UR29, RZ ;  /* 0x0000001d716b7c24 */ /* 0x000fe2000f8e02ff */
[CC--:B------:R-:W-:Y:S01]  /*6030*/  IADD3 R110, P5, R112.reuse, R83.reuse, RZ ;  /* 0x00000053706e7210 */ /* 0x0c0fe20007fbe0ff */
[----:B------:R0:W5:Y:S01]  /*6040*/  @!P3 LDG.E.U8 R134, desc[UR40][R108.64] ;  /* 0x000000286c86b981 */ /* 0x000162000c1e1100 */
[----:B------:R-:W-:Y:S01]  /*6050*/  PRMT R137, RZ, 0x7610, R137 ;  /* 0x00007610ff897816 */ /* 0x000fe20000000089 */
[----:B------:R-:W-:Y:S01]  /*6060*/  ULDC UR29, c[0x0][0x238] ;  /* 0x00008e00001d7ab9 */ /* 0x000fe20000000800 */
[----:B------:R-:W-:Y:S01]  /*6070*/  LEA.HI.X.SX32 R111, R112, R104, 0x1, P5 ;  /* 0x00000068706f7211 */ /* 0x000fe200028f0eff */
[C---:B------:R-:W-:Y:S01]  /*6080*/  IMAD R112, R251.reuse, UR31, RZ ;  /* 0x0000001ffb707c24 */ /* 0x040fe2000f8e02ff */
[----:B------:R-:W-:Y:S01]  /*6090*/  ISETP.GE.AND P3, PT, R251, UR59, PT ;  /* 0x0000003bfb007c0c */ /* 0x000fe2000bf66270 */
[----:B------:R-:W-:Y:S01]  /*60a0*/  ULDC UR31, c[0x0][0x238] ;  /* 0x00008e00001f7ab9 */ /* 0x000fe20000000800 */
[----:B------:R-:W-:Y:S01]  /*60b0*/  PRMT R136, RZ, 0x7610, R136 ;  /* 0x00007610ff887816 */ /* 0x000fe20000000088 */
[----:B------:R1:W5:Y:S01]  /*60c0*/  @!P1 LDG.E.U8 R137, desc[UR40][R110.64] ;  /* 0x000000286e899981 */ /* 0x000362000c1e1100 */
[----:B0-----:R-:W-:-:S04]  /*60d0*/  IADD3 R108, P4, R107, R83, RZ ;  /* 0x000000536b6c7210 */ /* 0x001fc80007f9e0ff */
[----:B------:R-:W-:Y:S02]  /*60e0*/  LEA.HI.X.SX32 R109, R107, R104, 0x1, P4 ;  /* 0x000000686b6d7211 */ /* 0x000fe400020f0eff */
[----:B-1----:R-:W-:-:S03]  /*60f0*/  IADD3 R110, P5, R112, R83, RZ ;  /* 0x00000053706e7210 */ /* 0x002fc60007fbe0ff */
[----:B------:R-:W5:Y:S01]  /*6100*/  @!P2 LDG.E.U8 R136, desc[UR40][R108.64] ;  /* 0x000000286c88a981 */ /* 0x000f62000c1e1100 */
[----:B------:R-:W-:Y:S02]  /*6110*/  PRMT R139, RZ, 0x7610, R139 ;  /* 0x00007610ff8b7816 */ /* 0x000fe4000000008b */
[----:B------:R-:W-:Y:S01]  /*6120*/  LEA.HI.X.SX32 R111, R112, R104, 0x1, P5 ;  /* 0x00000068706f7211 */ /* 0x000fe200028f0eff */
[C---:B------:R-:W-:Y:S01]  /*6130*/  IMAD R112, R249.reuse, UR31, RZ ;  /* 0x0000001ff9707c24 */ /* 0x040fe2000f8e02ff */
[----:B------:R-:W-:Y:S01]  /*6140*/  ISETP.GE.AND P2, PT, R249, UR59, PT ;  /* 0x0000003bf9007c0c */ /* 0x000fe2000bf46270 */
[----:B------:R-:W-:Y:S02]  /*6150*/  ULDC UR31, c[0x0][0x238] ;  /* 0x00008e00001f7ab9 */ /* 0x000fe40000000800 */
[----:B------:R0:W5:Y:S01]  /*6160*/  @!P3 LDG.E.U8 R139, desc[UR40][R110.64] ;  /* 0x000000286e8bb981 */ /* 0x000162000c1e1100 */
[----:B------:R-:W-:Y:S02]  /*6170*/  PRMT R141, RZ, 0x7610, R141 ;  /* 0x00007610ff8d7816 */ /* 0x000fe4000000008d */
[----:B0-----:R-:W-:-:S04]  /*6180*/  IADD3 R110, P5, R112, R83, RZ ;  /* 0x00000053706e7210 */ /* 0x001fc80007fbe0ff */
[----:B------:R-:W-:Y:S01]  /*6190*/  LEA.HI.X.SX32 R111, R112, R104, 0x1, P5 ;  /* 0x00000068706f7211 */ /* 0x000fe200028f0eff */
[----:B------:R-:W-:Y:S01]  /*61a0*/  IMAD R112, R247, UR31, RZ ;  /* 0x0000001ff7707c24 */ /* 0x000fe2000f8e02ff */
[C---:B------:R-:W-:Y:S01]  /*61b0*/  ISETP.GE.AND P1, PT, R250.reuse, UR59, PT ;  /* 0x0000003bfa007c0c */ /* 0x040fe2000bf26270 */
[----:B------:R-:W-:Y:S01]  /*61c0*/  IMAD R107, R250, UR29, RZ ;  /* 0x0000001dfa6b7c24 */ /* 0x000fe2000f8e02ff */
[----:B------:R-:W-:Y:S01]  /*61d0*/  PRMT R138, RZ, 0x7610, R138 ;  /* 0x00007610ff8a7816 */ /* 0x000fe2000000008a */
[----:B------:R0:W5:Y:S01]  /*61e0*/  @!P2 LDG.E.U8 R141, desc[UR40][R110.64] ;  /* 0x000000286e8da981 */ /* 0x000162000c1e1100 */
[----:B------:R-:W-:Y:S01]  /*61f0*/  ULDC UR29, c[0x0][0x238] ;  /* 0x00008e00001d7ab9 */ /* 0x000fe20000000800 */
[----:B------:R-:W-:Y:S01]  /*6200*/  ISETP.GE.AND P3, PT, R248, UR59, PT ;  /* 0x0000003bf8007c0c */ /* 0x000fe2000bf66270 */
[----:B------:R-:W-:Y:S01]  /*6210*/  ULDC UR31, c[0x0][0x238] ;  /* 0x00008e00001f7ab9 */ /* 0x000fe20000000800 */
[----:B0-----:R-:W-:-:S04]  /*6220*/  IADD3 R110, P5, R112, R83, RZ ;  /* 0x00000053706e7210 */ /* 0x001fc80007fbe0ff */
[----:B------:R-:W-:Y:S02]  /*6230*/  LEA.HI.X.SX32 R111, R112, R104, 0x1, P5 ;  /* 0x00000068706f7211 */ /* 0x000fe400028f0eff */
[----:B------:R-:W0:Y:S01]  /*6240*/  S2R R112, SR_TID.X ;  /* 0x0000000000707919 */ /* 0x000e220000002100 */
[----:B------:R-:W-:-:S04]  /*6250*/  IADD3 R108, P4, R107, R83, RZ ;  /* 0x000000536b6c7210 */ /* 0x000fc80007f9e0ff */
[----:B------:R-:W-:Y:S01]  /*6260*/  LEA.HI.X.SX32 R109, R107, R104, 0x1, P4 ;  /* 0x000000686b6d7211 */ /* 0x000fe200020f0eff */
[----:B------:R-:W-:Y:S01]  /*6270*/  IMAD R107, R248, UR29, RZ ;  /* 0x0000001df86b7c24 */ /* 0x000fe2000f8e02ff */
[----:B------:R-:W-:Y:S01]  /*6280*/  PRMT R140, RZ, 0x7610, R140 ;  /* 0x00007610ff8c7816 */ /* 0x000fe2000000008c */
[----:B------:R-:W-:Y:S02]  /*6290*/  ULDC UR29, c[0x0][0x238] ;  /* 0x00008e00001d7ab9 */ /* 0x000fe40000000800 */
[----:B------:R1:W5:Y:S01]  /*62a0*/  @!P1 LDG.E.U8 R138, desc[UR40][R108.64] ;  /* 0x000000286c8a9981 */ /* 0x000362000c1e1100 */
[----:B------:R-:W-:Y:S02]  /*62b0*/  ISETP.GE.AND P1, PT, R247, UR59, PT ;  /* 0x0000003bf7007c0c */ /* 0x000fe4000bf26270 */
[----:B------:R-:W-:Y:S02]  /*62c0*/  ISETP.GE.AND P2, PT, R246, UR59, PT ;  /* 0x0000003bf6007c0c */ /* 0x000fe4000bf46270 */
[----:B-1----:R-:W-:-:S04]  /*62d0*/  IADD3 R108, P4, R107, R83, RZ ;  /* 0x000000536b6c7210 */ /* 0x002fc80007f9e0ff */
[----:B------:R-:W-:Y:S01]  /*62e0*/  LEA.HI.X.SX32 R109, R107, R104, 0x1, P4 ;  /* 0x000000686b6d7211 */ /* 0x000fe200020f0eff */
[----:B------:R-:W-:Y:S01]  /*62f0*/  IMAD R107, R246, UR29, RZ ;  /* 0x0000001df66b7c24 */ /* 0x000fe2000f8e02ff */
[----:B------:R-:W-:Y:S01]  /*6300*/  PRMT R143, RZ, 0x7610, R143 ;  /* 0x00007610ff8f7816 */ /* 0x000fe2000000008f */
[----:B------:R-:W-:Y:S02]  /*6310*/  ULDC UR29, c[0x0][0x238] ;  /* 0x00008e00001d7ab9 */ /* 0x000fe40000000800 */
[----:B------:R1:W5:Y:S01]  /*6320*/  @!P3 LDG.E.U8 R140, desc[UR40][R108.64] ;  /* 0x000000286c8cb981 */ /* 0x000362000c1e1100 */
[C---:B------:R-:W-:Y:S02]  /*6330*/  ISETP.GE.AND P3, PT, R245.reuse, UR59, PT ;  /* 0x0000003bf5007c0c */ /* 0x040fe4000bf66270 */
[----:B0-----:R-:W-:Y:S01]  /*6340*/  LEA.HI R113, R112, 0x2e, RZ, 0x1a ;  /* 0x0000002e70717811 */ /* 0x001fe200078fd0ff */
[----:B------:R-:W-:Y:S01]  /*6350*/  IMAD R112, R245, UR31, RZ ;  /* 0x0000001ff5707c24 */ /* 0x000fe2000f8e02ff */
[----:B------:R-:W-:Y:S01]  /*6360*/  PRMT R142, RZ, 0x7610, R142 ;  /* 0x00007610ff8e7816 */ /* 0x000fe2000000008e */
[----:B------:R0:W5:Y:S01]  /*6370*/  @!P1 LDG.E.U8 R143, desc[UR40][R110.64] ;  /* 0x000000286e8f9981 */ /* 0x000162000c1e1100 */
[----:B-1----:R-:W-:Y:S01]  /*6380*/  IADD3 R108, P4, R107, R83, RZ ;  /* 0x000000536b6c7210 */ /* 0x002fe20007f9e0ff */
[----:B------:R-:W-:Y:S01]  /*6390*/  ULDC UR31, c[0x0][0x238] ;  /* 0x00008e00001f7ab9 */ /* 0x000fe20000000800 */
[----:B------:R-:W-:-:S02]  /*63a0*/  ISETP.GE.AND P1, PT, R113, UR59, PT ;  /* 0x0000003b71007c0c */ /* 0x000fc4000bf26270 */
[-C--:B------:R-:W-:Y:S01]  /*63b0*/  LEA.HI.X.SX32 R109, R107, R104.reuse, 0x1, P4 ;  /* 0x000000686b6d7211 */ /* 0x080fe200020f0eff */
[----:B------:R-:W-:Y:S01]  /*63c0*/  IMAD R107, R113, UR29, RZ ;  /* 0x0000001d716b7c24 */ /* 0x000fe2000f8e02ff */
[CC--:B0-----:R-:W-:Y:S01]  /*63d0*/  IADD3 R110, P5, R112.reuse, R83.reuse, RZ ;  /* 0x00000053706e7210 */ /* 0x0c1fe20007fbe0ff */
[----:B------:R-:W-:Y:S01]  /*63e0*/  ULDC UR29, c[0x0][0x238] ;  /* 0x00008e00001d7ab9 */ /* 0x000fe20000000800 */
[----:B------:R-:W-:Y:S01]  /*63f0*/  PRMT R179, RZ, 0x7610, R179 ;  /* 0x00007610ffb37816 */ /* 0x000fe200000000b3 */
[----:B------:R0:W5:Y:S01]  /*6400*/  @!P2 LDG.E.U8 R142, desc[UR40][R108.64] ;  /* 0x000000286c8ea981 */ /* 0x000162000c1e1100 */
[----:B------:R-:W-:Y:S01]  /*6410*/  LEA.HI.X.SX32 R111, R112, R104, 0x1, P5 ;  /* 0x00000068706f7211 */ /* 0x000fe200028f0eff */
[C---:B------:R-:W-:Y:S01]  /*6420*/  IMAD R112, R244.reuse, UR31, RZ ;  /* 0x0000001ff4707c24 */ /* 0x040fe2000f8e02ff */
[----:B------:R-:W-:Y:S01]  /*6430*/  ISETP.GE.AND P2, PT, R244, UR59, PT ;  /* 0x0000003bf4007c0c */ /* 0x000fe2000bf46270 */
[----:B------:R-:W-:Y:S01]  /*6440*/  ULDC UR31, c[0x0][0x238] ;  /* 0x00008e00001f7ab9 */ /* 0x000fe20000000800 */
[----:B------:R-:W-:Y:S01]  /*6450*/  PRMT R178, RZ, 0x7610, R178 ;  /* 0x00007610ffb27816 */ /* 0x000fe200000000b2 */
[----:B------:R1:W5:Y:S01]  /*6460*/  @!P3 LDG.E.U8 R179, desc[UR40][R110.64] ;  /* 0x000000286eb3b981 */ /* 0x000362000c1e1100 */
[----:B0-----:R-:W-:-:S04]  /*6470*/  IADD3 R108, P4, R107, R83, RZ ;  /* 0x000000536b6c7210 */ /* 0x001fc80007f9e0ff */
[-C--:B------:R-:W-:Y:S02]  /*6480*/  LEA.HI.X.SX32 R109, R107, R104.reuse, 0x1, P4 ;  /* 0x000000686b6d7211 */ /* 0x080fe400020f0eff */
[C---:B-1----:R-:W-:Y:S02]  /*6490*/  IADD3 R110, P5, R112.reuse, R83, RZ ;  /* 0x00000053706e7210 */ /* 0x042fe40007fbe0ff */
[----:B------:R-:W-:Y:S01]  /*64a0*/  PRMT R177, RZ, 0x7610, R177 ;  /* 0x00007610ffb17816 */ /* 0x000fe200000000b1 */
[----:B------:R-:W5:Y:S01]  /*64b0*/  @!P1 LDG.E.U8 R178, desc[UR40][R108.64] ;  /* 0x000000286cb29981 */ /* 0x000f62000c1e1100 */
[----:B------:R-:W-:Y:S01]  /*64c0*/  LEA.HI.X.SX32 R111, R112, R104, 0x1, P5 ;  /* 0x00000068706f7211 */ /* 0x000fe200028f0eff */
[C---:B------:R-:W-:Y:S01]  /*64d0*/  IMAD R112, R242.reuse, UR31, RZ ;  /* 0x0000001ff2707c24 */ /* 0x040fe2000f8e02ff */
[----:B------:R-:W-:Y:S01]  /*64e0*/  ISETP.GE.AND P1, PT, R242, UR59, PT ;  /* 0x0000003bf2007c0c */ /* 0x000fe2000bf26270 */
[----:B------:R-:W-:Y:S02]  /*64f0*/  ULDC UR31, c[0x0][0x238] ;  /* 0x00008e00001f7ab9 */ /* 0x000fe40000000800 */
[----:B------:R0:W5:Y:S01]  /*6500*/  @!P2 LDG.E.U8 R177, desc[UR40][R110.64] ;  /* 0x000000286eb1a981 */ /* 0x000162000c1e1100 */
[----:B------:R-:W-:-:S02]  /*6510*/  PRMT R175, RZ, 0x7610, R175 ;  /* 0x00007610ffaf7816 */ /* 0x000fc400000000af */
        /* <DEDUP_REMOVED lines=27> */
[----:B------:R-:W-:Y:S02]  /*66d0*/  ISETP.GE.AND P2, PT, R238, UR59, PT ;  /* 0x0000003bee007c0c */ /* 0x000fe4000bf46270 */
        /* <DEDUP_REMOVED lines=16> */
[----:B------:R-:W1:Y:S01]  /*67e0*/  S2R R113, SR_TID.X ;  /* 0x0000000000717919 */ /* 0x000e620000002100 */
[----:B------:R-:W-:Y:S01]  /*67f0*/  PRMT R170, RZ, 0x7610, R170 ;  /* 0x00007610ffaa7816 */ /* 0x000fe200000000aa */
[----:B------:R-:W-:Y:S01]  /*6800*/  ULDC UR31, c[0x0][0x238] ;  /* 0x00008e00001f7ab9 */ /* 0x000fe20000000800 */
[----:B------:R2:W5:Y:S01]  /*6810*/  @!P2 LDG.E.U8 R171, desc[UR40][R110.64] ;  /* 0x000000286eaba981 */ /* 0x000562000c1e1100 */
[----:B0-----:R-:W-:-:S02]  /*6820*/  IADD3 R108, P4, R107, R83, RZ ;  /* 0x000000536b6c7210 */ /* 0x001fc40007f9e0ff */
[C---:B------:R-:W-:Y:S02]  /*6830*/  ISETP.GE.AND P2, PT, R236.reuse, UR59, PT ;  /* 0x0000003bec007c0c */ /* 0x040fe4000bf46270 */
[-C--:B------:R-:W-:Y:S01]  /*6840*/  LEA.HI.X.SX32 R109, R107, R104.reuse, 0x1, P4 ;  /* 0x000000686b6d7211 */ /* 0x080fe200020f0eff */
[----:B------:R-:W-:Y:S01]  /*6850*/  IMAD R107, R236, UR29, RZ ;  /* 0x0000001dec6b7c24 */ /* 0x000fe2000f8e02ff */
[----:B------:R-:W-:Y:S01]  /*6860*/  PRMT R169, RZ, 0x7610, R169 ;  /* 0x00007610ffa97816 */ /* 0x000fe200000000a9 */
[----:B------:R-:W-:Y:S01]  /*6870*/  ULDC UR29, c[0x0][0x238] ;  /* 0x00008e00001d7ab9 */ /* 0x000fe20000000800 */
[CC--:B--2---:R-:W-:Y:S01]  /*6880*/  IADD3 R110, P5, R112.reuse, R83.reuse, RZ ;  /* 0x00000053706e7210 */ /* 0x0c4fe20007fbe0ff */
[----:B------:R0:W2:Y:S01]  /*6890*/  @!P3 LDG.E.U8 R170, desc[UR40][R108.64] ;  /* 0x000000286caab981 */ /* 0x0000a2000c1e1100 */
[----:B------:R-:W-:Y:S02]  /*68a0*/  PRMT R168, RZ, 0x7610, R168 ;  /* 0x00007610ffa87816 */ /* 0x000fe400000000a8 */
[----:B------:R-:W-:Y:S01]  /*68b0*/  LEA.HI.X.SX32 R111, R112, R104, 0x1, P5 ;  /* 0x00000068706f7211 */ /* 0x000fe200028f0eff */
[----:B------:R-:W-:Y:S01]  /*68c0*/  IMAD R112, R234, UR31, RZ ;  /* 0x0000001fea707c24 */ /* 0x000fe2000f8e02ff */
[----:B0-----:R-:W-:-:S03]  /*68d0*/  IADD3 R108, P4, R107, R83, RZ ;  /* 0x000000536b6c7210 */ /* 0x001fc60007f9e0ff */
[----:B------:R0:W2:Y:S01]  /*68e0*/  @!P1 LDG.E.U8 R169, desc[UR40][R110.64] ;  /* 0x000000286ea99981 */ /* 0x0000a2000c1e1100 */
[----:B------:R-:W-:Y:S01]  /*68f0*/  ISETP.GE.AND P3, PT, R234, UR59, PT ;  /* 0x0000003bea007c0c */ /* 0x000fe2000bf66270 */
[----:B------:R-:W-:Y:S01]  /*6900*/  ULDC UR31, c[0x0][0x238] ;  /* 0x00008e00001f7ab9 */ /* 0x000fe20000000800 */
[----:B------:R-:W-:Y:S01]  /*6910*/  LEA.HI.X.SX32 R109, R107, R104, 0x1, P4 ;  /* 0x000000686b6d7211 */ /* 0x000fe200020f0eff */
[C---:B------:R-:W-:Y:S01]  /*6920*/  IMAD R107, R233.reuse, UR29, RZ ;  /* 0x0000001de96b7c24 */ /* 0x040fe2000f8e02ff */
[----:B------:R-:W-:Y:S01]  /*6930*/  ISETP.GE.AND P1, PT, R233, UR59, PT ;  /* 0x0000003be9007c0c */ /* 0x000fe2000bf26270 */
[----:B------:R-:W-:Y:S02]  /*6940*/  ULDC UR29, c[0x0][0x238] ;  /* 0x00008e00001d7ab9 */ /* 0x000fe40000000800 */
[----:B------:R3:W2:Y:S01]  /*6950*/  @!P2 LDG.E.U8 R168, desc[UR40][R108.64] ;  /* 0x000000286ca8a981 */ /* 0x0006a2000c1e1100 */
[----:B0-----:R-:W-:Y:S02]  /*6960*/  IADD3 R110, P5, R112, R83, RZ ;  /* 0x00000053706e7210 */ /* 0x001fe40007fbe0ff */
[----:B------:R-:W-:-:S02]  /*6970*/  PRMT R167, RZ, 0x7610, R167 ;  /* 0x00007610ffa77816 */ /* 0x000fc400000000a7 */
[-C--:B------:R-:W-:Y:S02]  /*6980*/  LEA.HI.X.SX32 R111, R112, R104.reuse, 0x1, P5 ;  /* 0x00000068706f7211 */ /* 0x080fe400028f0eff */
[-C--:B---3--:R-:W-:Y:S02]  /*6990*/  IADD3 R108, P4, R107, R83.reuse, RZ ;  /* 0x000000536b6c7210 */ /* 0x088fe40007f9e0ff */
[----:B------:R-:W-:Y:S01]  /*69a0*/  PRMT R166, RZ, 0x7610, R166 ;  /* 0x00007610ffa67816 */ /* 0x000fe200000000a6 */
[----:B------:R-:W-:Y:S01]  /*69b0*/  IMAD R112, R231, UR29, RZ ;  /* 0x0000001de7707c24 */ /* 0x000fe2000f8e02ff */
[----:B------:R-:W-:Y:S01]  /*69c0*/  LEA.HI.X.SX32 R109, R107, R104, 0x1, P4 ;  /* 0x000000686b6d7211 */ /* 0x000fe200020f0eff */
[C---:B------:R-:W-:Y:S01]  /*69d0*/  IMAD R107, R232.reuse, UR31, RZ ;  /* 0x0000001fe86b7c24 */ /* 0x040fe2000f8e02ff */
[----:B------:R-:W-:Y:S01]  /*69e0*/  ISETP.GE.AND P2, PT, R232, UR59, PT ;  /* 0x0000003be8007c0c */ /* 0x000fe2000bf46270 */
[----:B------:R0:W3:Y:S01]  /*69f0*/  @!P3 LDG.E.U8 R167, desc[UR40][R110.64] ;  /* 0x000000286ea7b981 */ /* 0x0000e2000c1e1100 */
[----:B------:R-:W-:Y:S01]  /*6a00*/  ISETP.GE.AND P3, PT, R231, UR59, PT ;  /* 0x0000003be7007c0c */ /* 0x000fe2000bf66270 */
[----:B------:R-:W-:Y:S01]  /*6a10*/  ULDC UR31, c[0x0][0x238] ;  /* 0x00008e00001f7ab9 */ /* 0x000fe20000000800 */
[----:B------:R-:W-:Y:S01]  /*6a20*/  PRMT R165, RZ, 0x7610, R165 ;  /* 0x00007610ffa57816 */ /* 0x000fe200000000a5 */
[----:B------:R4:W3:Y:S01]  /*6a30*/  @!P1 LDG.E.U8 R166, desc[UR40][R108.64] ;  /* 0x000000286ca69981 */ /* 0x0008e2000c1e1100 */
[----:B------:R-:W-:Y:S01]  /*6a40*/  PRMT R164, RZ, 0x7610, R164 ;  /* 0x00007610ffa47816 */ /* 0x000fe200000000a4 */
[----:B------:R-:W-:Y:S01]  /*6a50*/  ULDC UR29, c[0x0][0x238] ;  /* 0x00008e00001d7ab9 */ /* 0x000fe20000000800 */
[----:B0-----:R-:W-:-:S02]  /*6a60*/  IADD3 R110, P5, R107, R83, RZ ;  /* 0x000000536b6e7210 */ /* 0x001fc40007fbe0ff */
[CC--:B----4-:R-:W-:Y:S02]  /*6a70*/  IADD3 R108, P4, R112.reuse, R83.reuse, RZ ;  /* 0x00000053706c7210 */ /* 0x0d0fe40007f9e0ff */
[-C--:B------:R-:W-:Y:S02]  /*6a80*/  LEA.HI.X.SX32 R111, R107, R104.reuse, 0x1, P5 ;  /* 0x000000686b6f7211 */ /* 0x080fe400028f0eff */
[----:B------:R-:W-:Y:S01]  /*6a90*/  LEA.HI.X.SX32 R109, R112, R104, 0x1, P4 ;  /* 0x00000068706d7211 */ /* 0x000fe200020f0eff */
[C---:B------:R-:W-:Y:S01]  /*6aa0*/  IMAD R112, R230.reuse, UR31, RZ ;  /* 0x0000001fe6707c24 */ /* 0x040fe2000f8e02ff */
[----:B-1----:R-:W-:Y:S01]  /*6ab0*/  LEA.HI R107, R113, 0x4e, RZ, 0x1a ;  /* 0x0000004e716b7811 */ /* 0x002fe200078fd0ff */
[----:B------:R0:W4:Y:S01]  /*6ac0*/  @!P2 LDG.E.U8 R165, desc[UR40][R110.64] ;  /* 0x000000286ea5a981 */ /* 0x000122000c1e1100 */
[----:B------:R-:W-:Y:S01]  /*6ad0*/  ISETP.GE.AND P1, PT, R230, UR59, PT ;  /* 0x0000003be6007c0c */ /* 0x000fe2000bf26270 */
[----:B------:R-:W-:Y:S01]  /*6ae0*/  ULDC UR31, c[0x0][0x238] ;  /* 0x00008e00001f7ab9 */ /* 0x000fe20000000800 */
[C---:B------:R-:W-:Y:S01]  /*6af0*/  ISETP.GE.AND P2, PT, R107.reuse, UR59, PT ;  /* 0x0000003b6b007c0c */ /* 0x040fe2000bf46270 */
[----:B------:R-:W-:Y:S01]  /*6b00*/  IMAD R107, R107, UR29, RZ ;  /* 0x0000001d6b6b7c24 */ /* 0x000fe2000f8e02ff */
[----:B------:R-:W-:Y:S01]  /*6b10*/  PRMT R163, RZ, 0x7610, R163 ;  /* 0x00007610ffa37816 */ /* 0x000fe200000000a3 */
[----:B------:R1:W4:Y:S01]  /*6b20*/  @!P3 LDG.E.U8 R164, desc[UR40][R108.64] ;  /* 0x000000286ca4b981 */ /* 0x000322000c1e1100 */
[----:B0-----:R-:W-:Y:S01]  /*6b30*/  IADD3 R110, P5, R112, R83, RZ ;  /* 0x00000053706e7210 */ /* 0x001fe20007fbe0ff */
[----:B------:R-:W-:Y:S01]  /*6b40*/  ULDC UR29, c[0x0][0x238] ;  /* 0x00008e00001d7ab9 */ /* 0x000fe20000000800 */
[----:B------:R-:W-:-:S02]  /*6b50*/  ISETP.GE.AND P3, PT, R229, UR59, PT ;  /* 0x0000003be5007c0c */ /* 0x000fc4000bf66270 */
[-C--:B------:R-:W-:Y:S01]  /*6b60*/  LEA.HI.X.SX32 R111, R112, R104.reuse, 0x1, P5 ;  /* 0x00000068706f7211 */ /* 0x080fe200028f0eff */
[----:B------:R-:W-:Y:S01]  /*6b70*/  IMAD R112, R229, UR31, RZ ;  /* 0x0000001fe5707c24 */ /* 0x000fe2000f8e02ff */
[CC--:B-1----:R-:W-:Y:S01]  /*6b80*/  IADD3 R108, P4, R107.reuse, R83.reuse, RZ ;  /* 0x000000536b6c7210 */ /* 0x0c2fe20007f9e0ff */
[----:B------:R-:W-:Y:S01]  /*6b90*/  ULDC UR31, c[0x0][0x238] ;  /* 0x00008e00001f7ab9 */ /* 0x000fe20000000800 */
[----:B------:R-:W-:Y:S01]  /*6ba0*/  PRMT R162, RZ, 0x7610, R162 ;  /* 0x00007610ffa27816 */ /* 0x000fe200000000a2 */
[----:B------:R0:W4:Y:S01]  /*6bb0*/  @!P1 LDG.E.U8 R163, desc[UR40][R110.64] ;  /* 0x000000286ea39981 */ /* 0x000122000c1e1100 */
[----:B------:R-:W-:Y:S01]  /*6bc0*/  LEA.HI.X.SX32 R109, R107, R104, 0x1, P4 ;  /* 0x000000686b6d7211 */ /* 0x000fe200020f0eff */
[C---:B------:R-:W-:Y:S01]  /*6bd0*/  IMAD R107, R228.reuse, UR29, RZ ;  /* 0x0000001de46b7c24 */ /* 0x040fe2000f8e02ff */
[----:B------:R-:W-:Y:S01]  /*6be0*/  ISETP.GE.AND P1, PT, R228, UR59, PT ;  /* 0x0000003be4007c0c */ /* 0x000fe2000bf26270 */
[----:B------:R-:W-:Y:S01]  /*6bf0*/  ULDC UR29, c[0x0][0x238] ;  /* 0x00008e00001d7ab9 */ /* 0x000fe20000000800 */
[----:B------:R-:W-:Y:S01]  /*6c00*/  PRMT R161, RZ, 0x7610, R161 ;  /* 0x00007610ffa17816 */ /* 0x000fe200000000a1 */
[----:B------:R1:W4:Y:S01]  /*6c10*/  @!P2 LDG.E.U8 R162, desc[UR40][R108.64] ;  /* 0x000000286ca2a981 */ /* 0x000322000c1e1100 */
[----:B0-----:R-:W-:-:S02]  /*6c20*/  IADD3 R110, P5, R112, R83, RZ ;  /* 0x00000053706e7210 */ /* 0x001fc40007fbe0ff */
[C---:B------:R-:W-:Y:S02]  /*6c30*/  ISETP.GE.AND P2, PT, R227.reuse, UR59, PT ;  /* 0x0000003be3007c0c */ /* 0x040fe4000bf46270 */
[-C--:B------:R-:W-:Y:S01]  /*6c40*/  LEA.HI.X.SX32 R111, R112, R104.reuse, 0x1, P5 ;  /* 0x00000068706f7211 */ /* 0x080fe200028f0eff */
[----:B------:R-:W-:Y:S01]  /*6c50*/  IMAD R112, R227, UR31, RZ ;  /* 0x0000001fe3707c24 */ /* 0x000fe2000f8e02ff */
[C---:B-1----:R-:W-:Y:S01]  /*6c60*/  IADD3 R108, P4, R107.reuse, R83, RZ ;  /* 0x000000536b6c7210 */ /* 0x042fe20007f9e0ff */
[----:B------:R-:W-:Y:S01]  /*6c70*/  ULDC UR31, c[0x0][0x238] ;  /* 0x00008e00001f7ab9 */ /* 0x000fe20000000800 */
[----:B------:R-:W-:Y:S01]  /*6c80*/  PRMT R160, RZ, 0x7610, R160 ;  /* 0x00007610ffa07816 */ /* 0x000fe200000000a0 */
[----:B------:R0:W4:Y:S01]  /*6c90*/  @!P3 LDG.E.U8 R161, desc[UR40][R110.64] ;  /* 0x000000286ea1b981 */ /* 0x000122000c1e1100 */
[----:B------:R-:W-:Y:S01]  /*6ca0*/  LEA.HI.X.SX32 R109, R107, R104, 0x1, P4 ;  /* 0x000000686b6d7211 */ /* 0x000fe200020f0eff */
[C---:B------:R-:W-:Y:S01]  /*6cb0*/  IMAD R107, R226.reuse, UR29, RZ ;  /* 0x0000001de26b7c24 */ /* 0x040fe2000f8e02ff */
[----:B------:R-:W-:-:S02]  /*6cc0*/  ISETP.GE.AND P3, PT, R226, UR59, PT ;  /* 0x0000003be2007c0c */ /* 0x000fc4000bf66270 */
[----:B------:R-:W-:Y:S01]  /*6cd0*/  PRMT R159, RZ, 0x7610, R159 ;  /* 0x00007610ff9f7816 */ /* 0x000fe2000000009f */
[----:B------:R1:W4:Y:S01]  /*6ce0*/  @!P1 LDG.E.U8 R160, desc[UR40][R108.64] ;  /* 0x000000286ca09981 */ /* 0x000322000c1e1100 */
[----:B------:R-:W-:Y:S01]  /*6cf0*/  PRMT R158, RZ, 0x7610, R158 ;  /* 0x00007610ff9e7816 */ /* 0x000fe2000000009e */
[----:B------:R-:W-:Y:S01]  /*6d00*/  IMAD R114, R224, UR31, RZ ;  /* 0x0000001fe0727c24 */ /* 0x000fe2000f8e02ff */
[----:B------:R-:W-:Y:S01]  /*6d10*/  ULDC UR29, c[0x0][0x238] ;  /* 0x00008e00001d7ab9 */ /* 0x000fe20000000800 */
[----:B0-----:R-:W-:Y:S01]  /*6d20*/  IADD3 R110, P5, R112, R83, RZ ;  /* 0x00000053706e7210 */ /* 0x001fe20007fbe0ff */
[----:B------:R-:W-:-:S03]  /*6d30*/  ULDC UR31, c[0x0][0x238] ;  /* 0x00008e00001f7ab9 */ /* 0x000fc60000000800 */
[----:B------:R-:W-:Y:S02]  /*6d40*/  LEA.HI.X.SX32 R111, R112, R104, 0x1, P5 ;  /* 0x00000068706f7211 */ /* 0x000fe400028f0eff */
[----:B-1----:R-:W-:-:S03]  /*6d50*/  IADD3 R108, P4, R107, R83, RZ ;  /* 0x000000536b6c7210 */ /* 0x002fc60007f9e0ff */
[----:B------:R0:W4:Y:S01]  /*6d60*/  @!P2 LDG.E.U8 R159, desc[UR40][R110.64] ;  /* 0x000000286e9fa981 */ /* 0x000122000c1e1100 */
[----:B------:R-:W-:Y:S02]  /*6d70*/  LEA.HI.X.SX32 R109, R107, R104, 0x1, P4 ;  /* 0x000000686b6d7211 */ /* 0x000fe400020f0eff */
[----:B------:R-:W-:Y:S01]  /*6d80*/  ISETP.GE.AND P2, PT, R224, UR59, PT ;  /* 0x0000003be0007c0c */ /* 0x000fe2000bf46270 */
[----:B------:R-:W-:Y:S01]  /*6d90*/  IMAD R107, R223, UR29, RZ ;  /* 0x0000001ddf6b7c24 */ /* 0x000fe2000f8e02ff */
[-C--:B------:R-:W-:Y:S01]  /*6da0*/  IADD3 R112, P4, R115, R83.reuse, RZ ;  /* 0x0000005373707210 */ /* 0x080fe20007f9e0ff */
[----:B------:R1:W4:Y:S01]  /*6db0*/  @!P3 LDG.E.U8 R158, desc[UR40][R108.64] ;  /* 0x000000286c9eb981 */ /* 0x000322000c1e1100 */
[----:B------:R-:W-:Y:S01]  /*6dc0*/  ISETP.GE.AND P1, PT, R225, UR59, PT ;  /* 0x0000003be1007c0c */ /* 0x000fe2000bf26270 */
[----:B------:R-:W-:Y:S01]  /*6dd0*/  ULDC UR29, c[0x0][0x238] ;  /* 0x00008e00001d7ab9 */ /* 0x000fe20000000800 */
[----:B------:R-:W-:Y:S02]  /*6de0*/  ISETP.GE.AND P3, PT, R223, UR59, PT ;  /* 0x0000003bdf007c0c */ /* 0x000fe4000bf66270 */
[----:B0-----:R-:W-:-:S02]  /*6df0*/  IADD3 R110, P5, R114, R83, RZ ;  /* 0x00000053726e7210 */ /* 0x001fc40007fbe0ff */
[----:B------:R-:W-:Y:S02]  /*6e00*/  PRMT R156, RZ, 0x7610, R156 ;  /* 0x00007610ff9c7816 */ /* 0x000fe4000000009c */
[-C--:B------:R-:W-:Y:S02]  /*6e10*/  LEA.HI.X.SX32 R113, R115, R104.reuse, 0x1, P4 ;  /* 0x0000006873717211 */ /* 0x080fe400020f0eff */
[----:B------:R-:W-:Y:S02]  /*6e20*/  LEA.HI.X.SX32 R111, R114, R104, 0x1, P5 ;  /* 0x00000068726f7211 */ /* 0x000fe400028f0eff */
[----:B-1----:R-:W-:Y:S02]  /*6e30*/  IADD3 R108, P4, R107, R83, RZ ;  /* 0x000000536b6c7210 */ /* 0x002fe40007f9e0ff */
[----:B------:R-:W-:Y:S01]  /*6e40*/  PRMT R157, RZ, 0x7610, R157 ;  /* 0x00007610ff9d7816 */ /* 0x000fe2000000009d */
[----:B------:R0:W4:Y:S01]  /*6e50*/  @!P2 LDG.E.U8 R156, desc[UR40][R110.64] ;  /* 0x000000286e9ca981 */ /* 0x000122000c1e1100 */
[----:B------:R-:W-:-:S02]  /*6e60*/  PRMT R155, RZ, 0x7610, R155 ;  /* 0x00007610ff9b7816 */ /* 0x000fc4000000009b */
[----:B------:R-:W-:Y:S01]  /*6e70*/  LEA.HI.X.SX32 R109, R107, R104, 0x1, P4 ;  /* 0x000000686b6d7211 */ /* 0x000fe200020f0eff */
[C---:B------:R-:W-:Y:S01]  /*6e80*/  IMAD R107, R222.reuse, UR29, RZ ;  /* 0x0000001dde6b7c24 */ /* 0x040fe2000f8e02ff */
[----:B------:R-:W-:Y:S01]  /*6e90*/  ISETP.GE.AND P4, PT, R222, UR59, PT ;  /* 0x0000003bde007c0c */ /* 0x000fe2000bf86270 */
[----:B------:R-:W4:Y:S01]  /*6ea0*/  @!P1 LDG.E.U8 R157, desc[UR40][R112.64] ;  /* 0x00000028709d9981 */ /* 0x000f22000c1e1100 */
[----:B------:R-:W-:Y:S01]  /*6eb0*/  PRMT R154, RZ, 0x7610, R154 ;  /* 0x00007610ff9a7816 */ /* 0x000fe2000000009a */
[----:B------:R-:W-:Y:S01]  /*6ec0*/  IMAD R114, R221, UR31, RZ ;  /* 0x0000001fdd727c24 */ /* 0x000fe2000f8e02ff */
[----:B------:R-:W-:Y:S01]  /*6ed0*/  PRMT R153, RZ, 0x7610, R153 ;  /* 0x00007610ff997816 */ /* 0x000fe20000000099 */
[----:B------:R1:W4:Y:S01]  /*6ee0*/  @!P3 LDG.E.U8 R155, desc[UR40][R108.64] ;  /* 0x000000286c9bb981 */ /* 0x000322000c1e1100 */
[----:B0-----:R-:W-:Y:S01]  /*6ef0*/  IADD3 R110, P2, R206, R83, RZ ;  /* 0x00000053ce6e7210 */ /* 0x001fe20007f5e0ff */
[----:B------:R-:W-:-:S03]  /*6f00*/  ULDC UR29, c[0x0][0x238] ;  /* 0x00008e00001d7ab9 */ /* 0x000fc60000000800 */
[-C--:B------:R-:W-:Y:S02]  /*6f10*/  LEA.HI.X.SX32 R111, R206, R104.reuse, 0x1, P2 ;  /* 0x00000068ce6f7211 */ /* 0x080fe400010f0eff */
[----:B------:R-:W-:Y:S02]  /*6f20*/  ISETP.GE.AND P2, PT, R221, UR59, PT ;  /* 0x0000003bdd007c0c */ /* 0x000fe4000bf46270 */
[CC--:B-1----:R-:W-:Y:S01]  /*6f30*/  IADD3 R108, P1, R107.reuse, R83.reuse, RZ ;  /* 0x000000536b6c7210 */ /* 0x0c2fe20007f3e0ff */
[----:B------:R0:W4:Y:S03]  /*6f40*/  @!P0 LDG.E.U8 R154, desc[UR40][R110.64] ;  /* 0x000000286e9a8981 */ /* 0x000126000c1e1100 */
[----:B------:R-:W-:Y:S01]  /*6f50*/  LEA.HI.X.SX32 R109, R107, R104, 0x1, P1 ;  /* 0x000000686b6d7211 */ /* 0x000fe200008f0eff */
[C---:B------:R-:W-:Y:S01]  /*6f60*/  IMAD R107, R220.reuse, UR29, RZ ;  /* 0x0000001ddc6b7c24 */ /* 0x040fe2000f8e02ff */
[----:B------:R-:W-:Y:S01]  /*6f70*/  ISETP.GE.AND P1, PT, R220, UR59, PT ;  /* 0x0000003bdc007c0c */ /* 0x000fe2000bf26270 */
[----:B------:R-:W-:Y:S01]  /*6f80*/  ULDC UR29, c[0x0][0x238] ;  /* 0x00008e00001d7ab9 */ /* 0x000fe20000000800 */
[----:B------:R-:W-:Y:S01]  /*6f90*/  PRMT R151, RZ, 0x7610, R151 ;  /* 0x00007610ff977816 */ /* 0x000fe20000000097 */
[----:B------:R1:W4:Y:S01]  /*6fa0*/  @!P4 LDG.E.U8 R153, desc[UR40][R108.64] ;  /* 0x000000286c99c981 */ /* 0x000322000c1e1100 */
[----:B0-----:R-:W-:-:S04]  /*6fb0*/  IADD3 R110, P0, R114, R83, RZ ;  /* 0x00000053726e7210 */ /* 0x001fc80007f1e0ff */
[----:B------:R-:W-:Y:S02]  /*6fc0*/  LEA.HI.X.SX32 R111, R114, R104, 0x1, P0 ;  /* 0x00000068726f7211 */ /* 0x000fe400000f0eff */
[----:B-1----:R-:W-:-:S03]  /*6fd0*/  IADD3 R108, P0, R107, R83, RZ ;  /* 0x000000536b6c7210 */ /* 0x002fc60007f1e0ff */
[----:B------:R-:W4:Y:S01]  /*6fe0*/  @!P2 LDG.E.U8 R151, desc[UR40][R110.64] ;  /* 0x000000286e97a981 */ /* 0x000f22000c1e1100 */
[----:B------:R-:W-:Y:S02]  /*6ff0*/  PRMT R150, RZ, 0x7610, R150 ;  /* 0x00007610ff967816 */ /* 0x000fe40000000096 */
[----:B------:R-:W-:Y:S01]  /*7000*/  LEA.HI.X.SX32 R109, R107, R104, 0x1, P0 ;  /* 0x000000686b6d7211 */ /* 0x000fe200000f0eff */
[C---:B------:R-:W-:Y:S01]  /*7010*/  IMAD R107, R219.reuse, UR29, RZ ;  /* 0x0000001ddb6b7c24 */ /* 0x040fe2000f8e02ff */
[----:B------:R-:W-:Y:S01]  /*7020*/  ISETP.GE.AND P2, PT, R219, UR59, PT ;  /* 0x0000003bdb007c0c */ /* 0x000fe2000bf46270 */
[----:B------:R-:W-:Y:S02]  /*7030*/  ULDC UR29, c[0x0][0x238] ;  /* 0x00008e00001d7ab9 */ /* 0x000fe40000000800 */
[----:B------:R0:W4:Y:S01]  /*7040*/  @!P1 LDG.E.U8 R150, desc[UR40][R108.64] ;  /* 0x000000286c969981 */ /* 0x000122000c1e1100 */
[----:B------:R-:W-:Y:S02]  /*7050*/  PRMT R149, RZ, 0x7610, R149 ;  /* 0x00007610ff957816 */ /* 0x000fe40000000095 */
[----:B------:R-:W-:-:S02]  /*7060*/  ISETP.GE.AND P1, PT, R218, UR59, PT ;  /* 0x0000003bda007c0c */ /* 0x000fc4000bf26270 */
[----:B0-----:R-:W-:-:S04]  /*7070*/  IADD3 R108, P0, R107, R83, RZ ;  /* 0x000000536b6c7210 */ /* 0x001fc80007f1e0ff */
[----:B------:R-:W-:Y:S01]  /*7080*/  LEA.HI.X.SX32 R109, R107, R104, 0x1, P0 ;  /* 0x000000686b6d7211 */ /* 0x000fe200000f0eff */
[----:B------:R-:W-:Y:S01]  /*7090*/  IMAD R107, R218, UR29, RZ ;  /* 0x0000001dda6b7c24 */ /* 0x000fe2000f8e02ff */
[----:B------:R-:W-:Y:S01]  /*70a0*/  PRMT R148, RZ, 0x7610, R148 ;  /* 0x00007610ff947816 */ /* 0x000fe20000000094 */
[----:B------:R-:W-:Y:S02]  /*70b0*/  ULDC UR29, c[0x0][0x238] ;  /* 0x00008e00001d7ab9 */ /* 0x000fe40000000800 */
[----:B------:R0:W4:Y:S02]  /*70c0*/  @!P2 LDG.E.U8 R149, desc[UR40][R108.64] ;  /* 0x000000286c95a981 */ /* 0x000124000c1e1100 */
[----:B0-----:R-:W-:-:S04]  /*70d0*/  IADD3 R108, P0, R107, R83, RZ ;  /* 0x000000536b6c7210 */ /* 0x001fc80007f1e0ff */
[----:B------:R-:W-:Y:S01]  /*70e0*/  LEA.HI.X.SX32 R109, R107, R104, 0x1, P0 ;  /* 0x000000686b6d7211 */ /* 0x000fe200000f0eff */
[C---:B------:R-:W-:Y:S01]  /*70f0*/  IMAD R107, R217.reuse, UR29, RZ ;  /* 0x0000001dd96b7c24 */ /* 0x040fe2000f8e02ff */
[----:B------:R-:W-:Y:S01]  /*7100*/  PRMT R147, RZ, 0x7610, R147 ;  /* 0x00007610ff937816 */ /* 0x000fe20000000093 */
[----:B------:R-:W-:Y:S02]  /*7110*/  ULDC UR29, c[0x0][0x238] ;  /* 0x00008e00001d7ab9 */ /* 0x000fe40000000800 */
[----:B------:R0:W4:Y:S01]  /*7120*/  @!P1 LDG.E.U8 R148, desc[UR40][R108.64] ;  /* 0x000000286c949981 */ /* 0x000122000c1e1100 */
[----:B------:R-:W-:Y:S02]  /*7130*/  ISETP.GE.AND P1, PT, R217, UR59, PT ;  /* 0x0000003bd9007c0c */ /* 0x000fe4000bf26270 */
[----:B0-----:R-:W-:-:S04]  /*7140*/  IADD3 R108, P0, R107, R83, RZ ;  /* 0x000000536b6c7210 */ /* 0x001fc80007f1e0ff */
[----:B------:R-:W-:Y:S01]  /*7150*/  LEA.HI.X.SX32 R109, R107, R104, 0x1, P0 ;  /* 0x000000686b6d7211 */ /* 0x000fe200000f0eff */
[----:B------:R-:W-:Y:S01]  /*7160*/  IMAD R112, R216, UR29, RZ ;  /* 0x0000001dd8707c24 */ /* 0x000fe2000f8e02ff */
[----:B------:R-:W-:Y:S01]  /*7170*/  LEA.HI R107, R123, 0x6e, RZ, 0x1a ;  /* 0x0000006e7b6b7811 */ /* 0x000fe200078fd0ff */
[----:B------:R-:W-:-:S04]  /*7180*/  ULDC UR29, c[0x0][0x238] ;  /* 0x00008e00001d7ab9 */ /* 0x000fc80000000800 */
[----:B------:R0:W4:Y:S01]  /*7190*/  @!P1 LDG.E.U8 R147, desc[UR40][R108.64] ;  /* 0x000000286c939981 */ /* 0x000122000c1e1100 */
[----:B------:R-:W-:Y:S02]  /*71a0*/  ISETP.GE.AND P1, PT, R216, UR59, PT ;  /* 0x0000003bd8007c0c */ /* 0x000fe4000bf26270 */
[----:B------:R-:W-:Y:S02]  /*71b0*/  PRMT R146, RZ, 0x7610, R146 ;  /* 0x00007610ff927816 */ /* 0x000fe40000000092 */
[C---:B0-----:R-:W-:Y:S02]  /*71c0*/  IADD3 R108, P0, R112.reuse, R83, RZ ;  /* 0x00000053706c7210 */ /* 0x041fe40007f1e0ff */
[----:B------:R-:W-:Y:S02]  /*71d0*/  ISETP.GE.AND P2, PT, R107, UR59, PT ;  /* 0x0000003b6b007c0c */ /* 0x000fe4000bf46270 */
[----:B------:R-:W-:-:S05]  /*71e0*/  LEA.HI.X.SX32 R109, R112, R104, 0x1, P0 ;  /* 0x00000068706d7211 */ /* 0x000fca00000f0eff */
[----:B------:R0:W4:Y:S01]  /*71f0*/  @!P1 LDG.E.U8 R146, desc[UR40][R108.64] ;  /* 0x000000286c929981 */ /* 0x000122000c1e1100 */
[----:B------:R-:W-:Y:S01]  /*7200*/  PRMT R145, RZ, 0x7610, R145 ;  /* 0x00007610ff917816 */ /* 0x000fe20000000091 */
[C---:B------:R-:W-:Y:S01]  /*7210*/  IMAD R110, R215.reuse, UR29, RZ ;  /* 0x0000001dd76e7c24 */ /* 0x040fe2000f8e02ff */
[----:B------:R-:W-:Y:S01]  /*7220*/  ISETP.GE.AND P1, PT, R215, UR59, PT ;  /* 0x0000003bd7007c0c */ /* 0x000fe2000bf26270 */
[----:B------:R-:W-:Y:S01]  /*7230*/  ULDC UR29, c[0x0][0x238] ;  /* 0x00008e00001d7ab9 */ /* 0x000fe20000000800 */
[----:B0-----:R-:W-:-:S04]  /*7240*/  IADD3 R108, P0, R207, R83, RZ ;  /* 0x00000053cf6c7210 */ /* 0x001fc80007f1e0ff */
[----:B------:R-:W-:-:S05]  /*7250*/  LEA.HI.X.SX32 R109, R207, R104, 0x1, P0 ;  /* 0x00000068cf6d7211 */ /* 0x000fca00000f0eff */
[----:B------:R0:W4:Y:S01]  /*7260*/  @!P2 LDG.E.U8 R145, desc[UR40][R108.64] ;  /* 0x000000286c91a981 */ /* 0x000122000c1e1100 */
[----:B------:R-:W-:Y:S02]  /*7270*/  PRMT R144, RZ, 0x7610, R144 ;  /* 0x00007610ff907816 */ /* 0x000fe40000000090 */
        /* <DEDUP_REMOVED lines=10> */
[----:B------:R-:W-:-:S05]  /*7320*/  ULDC UR29, c[0x0][0x238] ;  /* 0x00008e00001d7ab9 */ /* 0x000fca0000000800 */
[----:B------:R0:W4:Y:S01]  /*7330*/  @!P1 LDG.E.U8 R107, desc[UR40][R108.64] ;  /* 0x000000286c6b9981 */ /* 0x000122000c1e1100 */
[----:B------:R-:W-:Y:S02]  /*7340*/  ISETP.GE.AND P1, PT, R213, UR59, PT ;  /* 0x0000003bd5007c0c */ /* 0x000fe4000bf26270 */
[----:B------:R-:W-:-:S04]  /*7350*/  IADD3 R110, P0, R112, R83, RZ ;  /* 0x00000053706e7210 */ /* 0x000fc80007f1e0ff */
[----:B------:R-:W-:Y:S02]  /*7360*/  LEA.HI.X.SX32 R111, R112, R104, 0x1, P0 ;  /* 0x00000068706f7211 */ /* 0x000fe400000f0eff */
[----:B0-----:R-:W-:Y:S01]  /*7370*/  PRMT R108, RZ, 0x7610, R108 ;  /* 0x00007610ff6c7816 */ /* 0x001fe2000000006c */
[----:B------:R-:W-:Y:S01]  /*7380*/  IMAD R112, R212, UR29, RZ ;  /* 0x0000001dd4707c24 */ /* 0x000fe2000f8e02ff */
[----:B------:R-:W-:Y:S01]  /*7390*/  PRMT R109, RZ, 0x7610, R109 ;  /* 0x00007610ff6d7816 */ /* 0x000fe2000000006d */
[----:B------:R-:W-:-:S03]  /*73a0*/  ULDC UR29, c[0x0][0x238] ;  /* 0x00008e00001d7ab9 */ /* 0x000fc60000000800 */
        /* <DEDUP_REMOVED lines=18> */
[----:B------:R-:W-:-:S06]  /*74d0*/  IMAD R116, R209, UR29, RZ ;  /* 0x0000001dd1747c24 */ /* 0x000fcc000f8e02ff */
[----:B------:R0:W4:Y:S01]  /*74e0*/  @!P1 LDG.E.U8 R111, desc[UR40][R112.64] ;  /* 0x00000028706f9981 */ /* 0x000122000c1e1100 */
[----:B------:R-:W-:Y:S02]  /*74f0*/  ISETP.GE.AND P1, PT, R209, UR59, PT ;  /* 0x0000003bd1007c0c */ /* 0x000fe4000bf26270 */
[C---:B------:R-:W-:Y:S02]  /*7500*/  IADD3 R114, P0, R116.reuse, R83, RZ ;  /* 0x0000005374727210 */ /* 0x040fe40007f1e0ff */
[----:B0-----:R-:W-:Y:S02]  /*7510*/  LEA.HI R112, R123, 0x7e, RZ, 0x1a ;  /* 0x0000007e7b707811 */ /* 0x001fe400078fd0ff */
[----:B------:R-:W-:Y:S02]  /*7520*/  LEA.HI.X.SX32 R115, R116, R104, 0x1, P0 ;  /* 0x0000006874737211 */ /* 0x000fe400000f0eff */
[----:B------:R-:W-:Y:S02]  /*7530*/  ISETP.GE.AND P2, PT, R112, UR59, PT ;  /* 0x0000003b70007c0c */ /* 0x000fe4000bf46270 */
[----:B------:R-:W-:-:S02]  /*7540*/  PRMT R112, RZ, 0x7610, R112 ;  /* 0x00007610ff707816 */ /* 0x000fc40000000070 */
[----:B------:R-:W-:-:S04]  /*7550*/  PRMT R113, RZ, 0x7610, R113 ;  /* 0x00007610ff717816 */ /* 0x000fc80000000071 */
[----:B------:R0:W4:Y:S02]  /*7560*/  @!P1 LDG.E.U8 R112, desc[UR40][R114.64] ;  /* 0x0000002872709981 */ /* 0x000124000c1e1100 */
[----:B0-----:R-:W-:-:S04]  /*7570*/  IADD3 R114, P0, R208, R83, RZ ;  /* 0x00000053d0727210 */ /* 0x001fc80007f1e0ff */
[----:B------:R-:W-:-:S05]  /*7580*/  LEA.HI.X.SX32 R115, R208, R104, 0x1, P0 ;  /* 0x00000068d0737211 */ /* 0x000fca00000f0eff */
[----:B------:R0:W4:Y:S01]  /*7590*/  @!P2 LDG.E.U8 R113, desc[UR40][R114.64] ;  /* 0x000000287271a981 */ /* 0x000122000c1e1100 */
[----:B------:R-:W-:Y:S02]  /*75a0*/  ISETP.GE.AND P0, PT, R0, UR59, PT ;  /* 0x0000003b00007c0c */ /* 0x000fe4000bf06270 */
[----:B------:R-:W-:Y:S02]  /*75b0*/  IADD3 R116, P1, R106, R205, RZ ;  /* 0x000000cd6a747210 */ /* 0x000fe40007f3e0ff */
[----:B0-----:R-:W-:Y:S02]  /*75c0*/  SHF.R.S32.HI R114, RZ, 0x1f, R106 ;  /* 0x0000001fff727819 */ /* 0x001fe4000001146a */
[----:B------:R-:W-:-:S03]  /*75d0*/  PRMT R115, RZ, 0x7610, R115 ;  /* 0x00007610ff737816 */ /* 0x000fc60000000073 */
[----:B------:R-:W-:Y:S01]  /*75e0*/  IMAD.X R117, R114, 0x1, R204, P1 ;  /* 0x0000000172757824 */ /* 0x000fe200008e06cc */
[----:B------:R-:W-:Y:S01]  /*75f0*/  BAR.SYNC.DEFER_BLOCKING 0x0 ;  /* 0x0000000000007b1d */ /* 0x000fe20000010000 */
[----:B------:R-:W-:-:S05]  /*7600*/  IADD3 R118, P1, R106, R17, RZ ;  /* 0x000000116a767210 */ /* 0x000fca0007f3e0ff */
[----:B------:R-:W-:Y:S02]  /*7610*/  IMAD.X R119, R114, 0x1, R72, P1 ;  /* 0x0000000172777824 */ /* 0x000fe400008e0648 */
[----:B------:R-:W-:Y:S01]  /*7620*/  IMAD.SHL.U32 R152, R123, 0x10, RZ ;  /* 0x000000107b987824 */ /* 0x000fe200078e00ff */
[----:B------:R0:W4:Y:S02]  /*7630*/  @!P0 LDG.E.U8 R115, desc[UR40][R116.64] ;  /* 0x0000002874738981 */ /* 0x000124000c1e1100 */
[----:B0-----:R-:W-:-:S06]  /*7640*/  PRMT R116, RZ, 0x7610, R116 ;  /* 0x00007610ff747816 */ /* 0x001fcc0000000074 */
[----:B------:R0:W4:Y:S01]  /*7650*/  @!P0 LDG.E.U8 R116, desc[UR40][R118.64] ;  /* 0x0000002876748981 */ /* 0x000122000c1e1100 */
[----:B------:R-:W-:Y:S02]  /*7660*/  PRMT R117, RZ, 0x7610, R117 ;  /* 0x00007610ff757816 */ /* 0x000fe40000000075 */
[----:B0-----:R-:W-:-:S05]  /*7670*/  IADD3 R118, P1, R106, R19, RZ ;  /* 0x000000136a767210 */ /* 0x001fca0007f3e0ff */
[----:B------:R-:W-:Y:S01]  /*7680*/  IMAD.X R119, R114, 0x1, R74, P1 ;  /* 0x0000000172777824 */ /* 0x000fe200008e064a */
[----:B------:R-:W-:Y:S02]  /*7690*/  IADD3 R120, P1, R106, R21, RZ ;  /* 0x000000156a787210 */ /* 0x000fe40007f3e0ff */
[----:B------:R-:W-:Y:S02]  /*76a0*/  LOP3.LUT R152, R152, 0x70, RZ, 0xc0, !PT ;  /* 0x0000007098987812 */ /* 0x000fe400078ec0ff */
[----:B------:R-:W-:Y:S01]  /*76b0*/  LOP3.LUT R123, R123, 0x3f, RZ, 0xc0, !PT ;  /* 0x0000003f7b7b7812 */ /* 0x000fe200078ec0ff */
[----:B------:R0:W4:Y:S01]  /*76c0*/  @!P0 LDG.E.U8 R117, desc[UR40][R118.64] ;  /* 0x0000002876758981 */ /* 0x000122000c1e1100 */
[----:B------:R-:W-:-:S03]  /*76d0*/  IMAD.X R121, R114, 0x1, R76, P1 ;  /* 0x0000000172797824 */ /* 0x000fc600008e064c */
[----:B------:R-:W-:Y:S01]  /*76e0*/  IMAD R152, R123, 0x80, R152 ;  /* 0x000000807b987824 */ /* 0x000fe200078e0298 */
[----:B0-----:R-:W-:-:S04]  /*76f0*/  PRMT R118, RZ, 0x7610, R118 ;  /* 0x00007610ff767816 */ /* 0x001fc80000000076 */
[----:B------:R-:W-:Y:S02]  /*7700*/  LOP3.LUT R152, R152, R2, RZ, 0xfc, !PT ;  /* 0x0000000298987212 */ /* 0x000fe400078efcff */
[----:B------:R0:W4:Y:S01]  /*7710*/  @!P0 LDG.E.U8 R118, desc[UR40][R120.64] ;  /* 0x0000002878768981 */ /* 0x000122000c1e1100 */
[----:B------:R-:W-:-:S03]  /*7720*/  PRMT R119, RZ, 0x7610, R119 ;  /* 0x00007610ff777816 */ /* 0x000fc60000000077 */
[----:B------:R1:W-:Y:S01]  /*7730*/  STS.U8 [R152+UR60], R122 ;  /* 0x0000007a98007988 */ /* 0x0003e2000800003c */
[----:B0-----:R-:W-:-:S05]  /*7740*/  IADD3 R120, P1, R106, R23, RZ ;  /* 0x000000176a787210 */ /* 0x001fca0007f3e0ff */
[----:B------:R-:W-:Y:S01]  /*7750*/  IMAD.X R121, R114, 0x1, R78, P1 ;  /* 0x0000000172797824 */ /* 0x000fe200008e064e */
[----:B-1----:R-:W-:-:S04]  /*7760*/  IADD3 R122, P1, R106, R57, RZ ;  /* 0x000000396a7a7210 */ /* 0x002fc80007f3e0ff */
[----:B------:R0:W4:Y:S01]  /*7770*/  @!P0 LDG.E.U8 R119, desc[UR40][R120.64] ;  /* 0x0000002878778981 */ /* 0x000122000c1e1100 */
[----:B------:R-:W-:Y:S01]  /*7780*/  IMAD.X R123, R114, 0x1, R80, P1 ;  /* 0x00000001727b7824 */ /* 0x000fe200008e0650 */
[----:B0-----:R-:W-:-:S06]  /*7790*/  PRMT R120, RZ, 0x7610, R120 ;  /* 0x00007610ff787816 */ /* 0x001fcc0000000078 */
[----:B------:R0:W4:Y:S01]  /*77a0*/  @!P0 LDG.E.U8 R120, desc[UR40][R122.64] ;  /* 0x000000287a788981 */ /* 0x000122000c1e1100 */
[----:B------:R-:W-:-:S03]  /*77b0*/  PRMT R121, RZ, 0x7610, R121 ;  /* 0x00007610ff797816 */ /* 0x000fc60000000079 */
[----:B------:R1:W-:Y:S01]  /*77c0*/  STS.U8 [R152+UR60+0x4], R124 ;  /* 0x0000047c98007988 */ /* 0x0003e2000800003c */
[----:B0-----:R-:W-:-:S05]  /*77d0*/  IADD3 R122, P1, R106, R59, RZ ;  /* 0x0000003b6a7a7210 */ /* 0x001fca0007f3e0ff */
[----:B------:R-:W-:Y:S01]  /*77e0*/  IMAD.X R123, R114, 0x1, R82, P1 ;  /* 0x00000001727b7824 */ /* 0x000fe200008e0652 */
[----:B-1----:R-:W-:Y:S01]  /*77f0*/  IADD3 R124, P1, R106, R61, RZ ;  /* 0x0000003d6a7c7210 */ /* 0x002fe20007f3e0ff */
[----:B-----5:R0:W-:Y:S04]  /*7800*/  STS.U8 [R152+UR60+0x2], R125 ;  /* 0x0000027d98007988 */ /* 0x0201e8000800003c */
[----:B------:R1:W5:Y:S01]  /*7810*/  @!P0 LDG.E.U8 R121, desc[UR40][R122.64] ;  /* 0x000000287a798981 */ /* 0x000362000c1e1100 */
[----:B0-----:R-:W-:Y:S01]  /*7820*/  IMAD.X R125, R114, 0x1, R84, P1 ;  /* 0x00000001727d7824 */ /* 0x001fe200008e0654 */
[----:B-1----:R-:W-:-:S06]  /*7830*/  PRMT R122, RZ, 0x7610, R122 ;  /* 0x00007610ff7a7816 */ /* 0x002fcc000000007a */
[----:B------:R0:W5:Y:S01]  /*7840*/  @!P0 LDG.E.U8 R122, desc[UR40][R124.64] ;  /* 0x000000287c7a8981 */ /* 0x000162000c1e1100 */
[----:B------:R-:W-:-:S03]  /*7850*/  PRMT R123, RZ, 0x7610, R123 ;  /* 0x00007610ff7b7816 */ /* 0x000fc6000000007b */
[----:B------:R1:W-:Y:S01]  /*7860*/  STS.U8 [R152+UR60+0x8], R126 ;  /* 0x0000087e98007988 */ /* 0x0003e2000800003c */
[----:B0-----:R-:W-:-:S05]  /*7870*/  IADD3 R124, P1, R106, R63, RZ ;  /* 0x0000003f6a7c7210 */ /* 0x001fca0007f3e0ff */
[----:B------:R-:W-:Y:S01]  /*7880*/  IMAD.X R125, R114, 0x1, R86, P1 ;  /* 0x00000001727d7824 */ /* 0x000fe200008e0656 */
[----:B-1----:R-:W-:Y:S01]  /*7890*/  IADD3 R126, P1, R106, R65, RZ ;  /* 0x000000416a7e7210 */ /* 0x002fe20007f3e0ff */
[----:B------:R0:W-:Y:S04]  /*78a0*/  STS.U8 [R152+UR60+0x6], R127 ;  /* 0x0000067f98007988 */ /* 0x0001e8000800003c */
        /* <DEDUP_REMOVED lines=12> */
[----:B-1----:R-:W-:Y:S02]  /*7970*/  PRMT R126, RZ, 0x7610, R126 ;  /* 0x00007610ff7e7816 */ /* 0x002fe4000000007e */
[----:B------:R-:W-:-:S04]  /*7980*/  LOP3.LUT R235, R152, 0x10, RZ, 0x3c, !PT ;  /* 0x0000001098eb7812 */ /* 0x000fc800078e3cff */
[----:B------:R0:W5:Y:S01]  /*7990*/  @!P0 LDG.E.U8 R126, desc[UR40][R128.64] ;  /* 0x00000028807e8981 */ /* 0x000162000c1e1100 */
[----:B------:R-:W-:-:S03]  /*79a0*/  PRMT R127, RZ, 0x7610, R127 ;  /* 0x00007610ff7f7816 */ /* 0x000fc6000000007f */
[----:B------:R-:W-:Y:S01]  /*79b0*/  STS.U8 [R152+UR60+0xe], R131 ;  /* 0x00000e8398007988 */ /* 0x000fe2000800003c */
[----:B0-----:R-:W-:-:S03]  /*79c0*/  IADD3 R128, P1, R106, R71, RZ ;  /* 0x000000476a807210 */ /* 0x001fc60007f3e0ff */
[----:B------:R0:W-:Y:S02]  /*79d0*/  STS.U8 [R235+UR60+0x2], R130 ;  /* 0x00000282eb007988 */ /* 0x0001e4000800003c */
[----:B------:R-:W-:-:S05]  /*79e0*/  IMAD.X R129, R114, 0x1, R92, P1 ;  /* 0x0000000172817824 */ /* 0x000fca00008e065c */
[----:B------:R1:W5:Y:S01]  /*79f0*/  @!P0 LDG.E.U8 R127, desc[UR40][R128.64] ;  /* 0x00000028807f8981 */ /* 0x000362000c1e1100 */
[----:B0-----:R-:W-:-:S05]  /*7a00*/  IADD3 R130, P1, R106, R73, RZ ;  /* 0x000000496a827210 */ /* 0x001fca0007f3e0ff */
[----:B------:R-:W-:Y:S01]  /*7a10*/  IMAD.X R131, R114, 0x1, R93, P1 ;  /* 0x0000000172837824 */ /* 0x000fe200008e065d */
        /* <DEDUP_REMOVED lines=31> */
[----:B------:R0:W-:Y:S04]  /*7c10*/  STS.U8 [R235+UR60], R180 ;  /* 0x000000b4eb007988 */ /* 0x0001e8000800003c */
[----:B------:R1:W5:Y:S01]  /*7c20*/  @!P0 LDG.E.U8 R134, desc[UR40][R136.64] ;  /* 0x0000002888868981 */ /* 0x000362000c1e1100 */
[----:B------:R-:W-:-:S02]  /*7c30*/  PRMT R135, RZ, 0x7610, R135 ;  /* 0x00007610ff877816 */ /* 0x000fc40000000087 */
[----:B0-----:R-:W-:Y:S01]  /*7c40*/  LOP3.LUT R180, R152, 0x20, RZ, 0x3c, !PT ;  /* 0x0000002098b47812 */ /* 0x001fe200078e3cff */
[----:B------:R-:W5:Y:S01]  /*7c50*/  LDL R235, [R1] ;  /* 0x0000000001eb7983 */ /* 0x000f620000100800 */
[----:B-1----:R-:W-:-:S03]  /*7c60*/  IADD3 R136, P1, R106, R87, RZ ;  /* 0x000000576a887210 */ /* 0x002fc60007f3e0ff */
[----:B------:R0:W-:Y:S02]  /*7c70*/  STS.U8 [R180+UR60+0x2], R138 ;  /* 0x0000028ab4007988 */ /* 0x0001e4000800003c */
[----:B------:R-:W-:Y:S02]  /*7c80*/  IMAD.X R137, R114, 0x1, R100, P1 ;  /* 0x0000000172897824 */ /* 0x000fe400008e0664 */
[----:B------:R1:W-:Y:S04]  /*7c90*/  STS.U8 [R180+UR60], R139 ;  /* 0x0000008bb4007988 */ /* 0x0003e8000800003c */
[----:B------:R2:W5:Y:S01]  /*7ca0*/  @!P0 LDG.E.U8 R135, desc[UR40][R136.64] ;  /* 0x0000002888878981 */ /* 0x000562000c1e1100 */
[----:B0-----:R-:W-:-:S05]  /*7cb0*/  IADD3 R138, P1, R106, R89, RZ ;  /* 0x000000596a8a7210 */ /* 0x001fca0007f3e0ff */
[----:B-1----:R-:W-:Y:S01]  /*7cc0*/  IMAD.X R139, R114, 0x1, R101, P1 ;  /* 0x00000001728b7824 */ /* 0x002fe200008e0665 */
[----:B--2---:R-:W-:-:S06]  /*7cd0*/  PRMT R136, RZ, 0x7610, R136 ;  /* 0x00007610ff887816 */ /* 0x004fcc0000000088 */
[----:B------:R0:W2:Y:S01]  /*7ce0*/  @!P0 LDG.E.U8 R136, desc[UR40][R138.64] ;  /* 0x000000288a888981 */ /* 0x0000a2000c1e1100 */
[----:B------:R-:W-:-:S03]  /*7cf0*/  PRMT R137, RZ, 0x7610, R137 ;  /* 0x00007610ff897816 */ /* 0x000fc60000000089 */
[----:B------:R1:W-:Y:S01]  /*7d00*/  STS.U8 [R180+UR60+0x6], R140 ;  /* 0x0000068cb4007988 */ /* 0x0003e2000800003c */
[----:B0-----:R-:W-:-:S05]  /*7d10*/  IADD3 R138, P1, R106, R181, RZ ;  /* 0x000000b56a8a7210 */ /* 0x001fca0007f3e0ff */
[----:B------:R-:W-:Y:S01]  /*7d20*/  IMAD.X R139, R114, 0x1, R102, P1 ;  /* 0x00000001728b7824 */ /* 0x000fe200008e0666 */
[----:B-1----:R-:W-:Y:S01]  /*7d30*/  IADD3 R140, P1, R106, R183, RZ ;  /* 0x000000b76a8c7210 */ /* 0x002fe20007f3e0ff */
[----:B------:R0:W-:Y:S04]  /*7d40*/  STS.U8 [R180+UR60+0x4], R141 ;  /* 0x0000048db4007988 */ /* 0x0001e8000800003c */
[----:B------:R1:W2:Y:S01]  /*7d50*/  @!P0 LDG.E.U8 R137, desc[UR40][R138.64] ;  /* 0x000000288a898981 */ /* 0x0002a2000c1e1100 */
[----:B0-----:R-:W-:Y:S01]  /*7d60*/  IMAD.X R141, R114, 0x1, R182, P1 ;  /* 0x00000001728d7824 */ /* 0x001fe200008e06b6 */
[----:B-1----:R-:W-:-:S06]  /*7d70*/  PRMT R138, RZ, 0x7610, R138 ;  /* 0x00007610ff8a7816 */ /* 0x002fcc000000008a */
        /* <DEDUP_REMOVED lines=11> */
[----:B------:R-:W-:Y:S02]  /*7e30*/  PRMT R141, RZ, 0x7610, R141 ;  /* 0x00007610ff8d7816 */ /* 0x000fe4000000008d */
[----:B0-----:R-:W-:-:S05]  /*7e40*/  IADD3 R142, P1, R106, R189, RZ ;  /* 0x000000bd6a8e7210 */ /* 0x001fca0007f3e0ff */
[----:B------:R-:W-:Y:S01]  /*7e50*/  IMAD.X R143, R114, 0x1, R188, P1 ;  /* 0x00000001728f7824 */ /* 0x000fe200008e06bc */
[----:B------:R0:W-:Y:S04]  /*7e60*/  STS.U8 [R180+UR60+0xe], R178 ;  /* 0x00000eb2b4007988 */ /* 0x0001e8000800003c */
[----:B------:R1:W2:Y:S01]  /*7e70*/  @!P0 LDG.E.U8 R141, desc[UR40][R142.64] ;  /* 0x000000288e8d8981 */ /* 0x0002a2000c1e1100 */
[----:B0-----:R-:W-:Y:S02]  /*7e80*/  PRMT R178, RZ, 0x7610, R178 ;  /* 0x00007610ffb27816 */ /* 0x001fe400000000b2 */
[----:B-1----:R-:W-:Y:S01]  /*7e90*/  IADD3 R142, P1, R106, R191, RZ ;  /* 0x000000bf6a8e7210 */ /* 0x002fe20007f3e0ff */
[----:B------:R0:W-:Y:S04]  /*7ea0*/  STS.U8 [R180+UR60+0xc], R179 ;  /* 0x00000cb3b4007988 */ /* 0x0001e8000800003c */
[----:B------:R-:W-:-:S05]  /*7eb0*/  IMAD.X R143, R114, 0x1, R190, P1 ;  /* 0x00000001728f7824 */ /* 0x000fca00008e06be */
[----:B------:R1:W2:Y:S01]  /*7ec0*/  @!P0 LDG.E.U8 R178, desc[UR40][R142.64] ;  /* 0x000000288eb28981 */ /* 0x0002a2000c1e1100 */
[----:B0-----:R-:W-:-:S05]  /*7ed0*/  LOP3.LUT R179, R152, 0x30, RZ, 0x3c, !PT ;  /* 0x0000003098b37812 */ /* 0x001fca00078e3cff */
[----:B------:R0:W-:Y:S01]  /*7ee0*/  STS.U8 [R179+UR60], R177 ;  /* 0x000000b1b3007988 */ /* 0x0001e2000800003c */
[----:B-1----:R-:W-:-:S05]  /*7ef0*/  IADD3 R142, P1, R106, R193, RZ ;  /* 0x000000c16a8e7210 */ /* 0x002fca0007f3e0ff */
[----:B------:R-:W-:Y:S01]  /*7f00*/  IMAD.X R143, R114, 0x1, R192, P1 ;  /* 0x00000001728f7824 */ /* 0x000fe200008e06c0 */
[----:B0-----:R-:W-:Y:S01]  /*7f10*/  PRMT R177, RZ, 0x7610, R177 ;  /* 0x00007610ffb17816 */ /* 0x001fe200000000b1 */
[----:B------:R0:W-:Y:S05]  /*7f20*/  STS.U8 [R179+UR60+0x2], R176 ;  /* 0x000002b0b3007988 */ /* 0x0001ea000800003c */
[----:B------:R1:W2:Y:S01]  /*7f30*/  @!P0 LDG.E.U8 R177, desc[UR40][R142.64] ;  /* 0x000000288eb18981 */ /* 0x0002a2000c1e1100 */
[----:B0-----:R-:W-:Y:S02]  /*7f40*/  PRMT R176, RZ, 0x7610, R176 ;  /* 0x00007610ffb07816 */ /* 0x001fe400000000b0 */
[----:B-1----:R-:W-:-:S05]  /*7f50*/  IADD3 R142, P1, R106, R195, RZ ;  /* 0x000000c36a8e7210 */ /* 0x002fca0007f3e0ff */
[----:B------:R-:W-:Y:S01]  /*7f60*/  IMAD.X R143, R114, 0x1, R194, P1 ;  /* 0x00000001728f7824 */ /* 0x000fe200008e06c2 */
[----:B------:R0:W-:Y:S04]  /*7f70*/  STS.U8 [R179+UR60+0x4], R175 ;  /* 0x000004afb3007988 */ /* 0x0001e8000800003c */
        /* <DEDUP_REMOVED lines=17> */
[----:B-1----:R-:W-:-:S04]  /*8090*/  IADD3 R142, P1, R106, UR58, RZ ;  /* 0x0000003a6a8e7c10 */ /* 0x002fc8000ff3e0ff */
[----:B------:R-:W-:Y:S01]  /*80a0*/  IADD3.X R143, R114, UR38, RZ, P1, !PT ;  /* 0x00000026728f7c10 */ /* 0x000fe20008ffe4ff */
        /* <DEDUP_REMOVED lines=9> */
[----:B------:R-:W-:Y:S02]  /*8140*/  IADD3.X R143, R114, UR36, RZ, P1, !PT ;  /* 0x00000024728f7c10 */ /* 0x000fe40008ffe4ff */
[----:B------:R-:W-:-:S03]  /*8150*/  LOP3.LUT R179, R152, 0x40, RZ, 0x3c, !PT ;  /* 0x0000004098b37812 */ /* 0x000fc600078e3cff */
[----:B------:R0:W2:Y:S04]  /*8160*/  @!P0 LDG.E.U8 R170, desc[UR40][R142.64] ;  /* 0x000000288eaa8981 */ /* 0x0000a8000c1e1100 */
[----:B------:R1:W-:Y:S01]  /*8170*/  STS.U8 [R179+UR60], R169 ;  /* 0x000000a9b3007988 */ /* 0x0003e2000800003c */
[----:B0-----:R-:W-:Y:S02]  /*8180*/  IADD3 R142, P1, R106, UR55, RZ ;  /* 0x000000376a8e7c10 */ /* 0x001fe4000ff3e0ff */
[----:B-1----:R-:W-:Y:S02]  /*8190*/  PRMT R169, RZ, 0x7610, R169 ;  /* 0x00007610ffa97816 */ /* 0x002fe400000000a9 */
[----:B------:R-:W-:Y:S01]  /*81a0*/  IADD3.X R143, R114, UR35, RZ, P1, !PT ;  /* 0x00000023728f7c10 */ /* 0x000fe20008ffe4ff */
[----:B------:R0:W-:Y:S04]  /*81b0*/  STS.U8 [R179+UR60+0x2], R168 ;  /* 0x000002a8b3007988 */ /* 0x0001e8000800003c */
[----:B------:R1:W2:Y:S01]  /*81c0*/  @!P0 LDG.E.U8 R169, desc[UR40][R142.64] ;  /* 0x000000288ea98981 */ /* 0x0002a2000c1e1100 */
[----:B0-----:R-:W-:-:S02]  /*81d0*/  PRMT R168, RZ, 0x7610, R168 ;  /* 0x00007610ffa87816 */ /* 0x001fc400000000a8 */
[----:B-1----:R-:W-:-:S04]  /*81e0*/  IADD3 R142, P1, R106, UR54, RZ ;  /* 0x000000366a8e7c10 */ /* 0x002fc8000ff3e0ff */
[----:B------:R-:W-:Y:S01]  /*81f0*/  IADD3.X R143, R114, UR34, RZ, P1, !PT ;  /* 0x00000022728f7c10 */ /* 0x000fe20008ffe4ff */
[----:B---3--:R0:W-:Y:S04]  /*8200*/  STS.U8 [R179+UR60+0x4], R167 ;  /* 0x000004a7b3007988 */ /* 0x0081e8000800003c */
[----:B------:R1:W3:Y:S01]  /*8210*/  @!P0 LDG.E.U8 R168, desc[UR40][R142.64] ;  /* 0x000000288ea88981 */ /* 0x0002e2000c1e1100 */
[----:B0-----:R-:W-:Y:S02]  /*8220*/  PRMT R167, RZ, 0x7610, R167 ;  /* 0x00007610ffa77816 */ /* 0x001fe400000000a7 */
[----:B-1----:R-:W-:-:S04]  /*8230*/  IADD3 R142, P1, R106, UR53, RZ ;  /* 0x000000356a8e7c10 */ /* 0x002fc8000ff3e0ff */
[----:B------:R-:W-:Y:S01]  /*8240*/  IADD3.X R143, R114, UR33, RZ, P1, !PT ;  /* 0x00000021728f7c10 */ /* 0x000fe20008ffe4ff */
[----:B------:R0:W-:Y:S04]  /*8250*/  STS.U8 [R179+UR60+0x6], R166 ;  /* 0x000006a6b3007988 */ /* 0x0001e8000800003c */
[----:B------:R1:W3:Y:S01]  /*8260*/  @!P0 LDG.E.U8 R167, desc[UR40][R142.64] ;  /* 0x000000288ea78981 */ /* 0x0002e2000c1e1100 */
[----:B0-----:R-:W-:Y:S02]  /*8270*/  PRMT R166, RZ, 0x7610, R166 ;  /* 0x00007610ffa67816 */ /* 0x001fe400000000a6 */
[----:B-1----:R-:W-:-:S04]  /*8280*/  IADD3 R142, P1, R106, UR52, RZ ;  /* 0x000000346a8e7c10 */ /* 0x002fc8000ff3e0ff */
[----:B------:R-:W-:Y:S01]  /*8290*/  IADD3.X R143, R114, UR32, RZ, P1, !PT ;  /* 0x00000020728f7c10 */ /* 0x000fe20008ffe4ff */
[----:B----4-:R0:W-:Y:S04]  /*82a0*/  STS.U8 [R179+UR60+0x8], R165 ;  /* 0x000008a5b3007988 */ /* 0x0101e8000800003c */
[----:B------:R1:W4:Y:S01]  /*82b0*/  @!P0 LDG.E.U8 R166, desc[UR40][R142.64] ;  /* 0x000000288ea68981 */ /* 0x000322000c1e1100 */
        /* <DEDUP_REMOVED lines=8> */
[----:B------:R0:W-:Y:S04]  /*8340*/  STS.U8 [R179+UR60+0xc], R163 ;  /* 0x00000ca3b3007988 */ /* 0x0001e8000800003c */
        /* <DEDUP_REMOVED lines=8> */
[----:B------:R-:W-:Y:S02]  /*83d0*/  IADD3.X R143, R114, UR12, RZ, P1, !PT ;  /* 0x0000000c728f7c10 */ /* 0x000fe40008ffe4ff */
[----:B------:R-:W-:-:S03]  /*83e0*/  LOP3.LUT R179, R152, 0x50, RZ, 0x3c, !PT ;  /* 0x0000005098b37812 */ /* 0x000fc600078e3cff */
[----:B------:R0:W4:Y:S04]  /*83f0*/  @!P0 LDG.E.U8 R162, desc[UR40][R142.64] ;  /* 0x000000288ea28981 */ /* 0x000128000c1e1100 */
[----:B------:R1:W-:Y:S01]  /*8400*/  STS.U8 [R179+UR60], R161 ;  /* 0x000000a1b3007988 */ /* 0x0003e2000800003c */
[----:B0-----:R-:W-:Y:S02]  /*8410*/  IADD3 R142, P1, R106, UR47, RZ ;  /* 0x0000002f6a8e7c10 */ /* 0x001fe4000ff3e0ff */
[----:B-1----:R-:W-:Y:S02]  /*8420*/  PRMT R161, RZ, 0x7610, R161 ;  /* 0x00007610ffa17816 */ /* 0x002fe400000000a1 */
[----:B------:R-:W-:Y:S01]  /*8430*/  IADD3.X R143, R114, UR11, RZ, P1, !PT ;  /* 0x0000000b728f7c10 */ /* 0x000fe20008ffe4ff */
[----:B------:R0:W-:Y:S04]  /*8440*/  STS.U8 [R179+UR60+0x2], R160 ;  /* 0x000002a0b3007988 */ /* 0x0001e8000800003c */
[----:B------:R1:W3:Y:S01]  /*8450*/  @!P0 LDG.E.U8 R161, desc[UR40][R142.64] ;  /* 0x000000288ea18981 */ /* 0x0002e2000c1e1100 */
[----:B0-----:R-:W-:-:S02]  /*8460*/  PRMT R160, RZ, 0x7610, R160 ;  /* 0x00007610ffa07816 */ /* 0x001fc400000000a0 */
        /* <DEDUP_REMOVED lines=30> */
[----:B-1----:R-:W-:-:S05]  /*8650*/  IADD3 R142, P1, R106, R203, RZ ;  /* 0x000000cb6a8e7210 */ /* 0x002fca0007f3e0ff */
[----:B------:R-:W-:-:S05]  /*8660*/  IMAD.X R143, R114, 0x1, R202, P1 ;  /* 0x00000001728f7824 */ /* 0x000fca00008e06ca */
[----:B------:R0:W4:Y:S01]  /*8670*/  @!P0 LDG.E.U8 R154, desc[UR40][R142.64] ;  /* 0x000000288e9a8981 */ /* 0x000122000c1e1100 */
[----:B------:R-:W-:Y:S02]  /*8680*/  PRMT R179, RZ, 0x7610, R179 ;  /* 0x00007610ffb37816 */ /* 0x000fe400000000b3 */
[----:B0-----:R-:W-:-:S05]  /*8690*/  IADD3 R142, P1, R106, R13, RZ ;  /* 0x0000000d6a8e7210 */ /* 0x001fca0007f3e0ff */
[----:B------:R-:W-:Y:S01]  /*86a0*/  IMAD.X R143, R114, 0x1, R68, P1 ;  /* 0x00000001728f7824 */ /* 0x000fe200008e0644 */
[----:B------:R-:W-:-:S04]  /*86b0*/  LOP3.LUT R180, R152, 0x60, RZ, 0x3c, !PT ;  /* 0x0000006098b47812 */ /* 0x000fc800078e3cff */
[----:B------:R0:W4:Y:S01]  /*86c0*/  @!P0 LDG.E.U8 R179, desc[UR40][R142.64] ;  /* 0x000000288eb38981 */ /* 0x000122000c1e1100 */
[----:B------:R-:W-:Y:S02]  /*86d0*/  PRMT R152, RZ, 0x7610, R152 ;  /* 0x00007610ff987816 */ /* 0x000fe40000000098 */
[----:B0-----:R-:W-:-:S05]  /*86e0*/  IADD3 R142, P1, R106, R15, RZ ;  /* 0x0000000f6a8e7210 */ /* 0x001fca0007f3e0ff */
[----:B------:R-:W-:Y:S01]  /*86f0*/  IMAD.X R143, R114, 0x1, R70, P1 ;  /* 0x00000001728f7824 */ /* 0x000fe200008e0646 */
[----:B------:R0:W-:Y:S04]  /*8700*/  STS.U8 [R180+UR60+0x2], R151 ;  /* 0x00000297b4007988 */ /* 0x0001e8000800003c */
[----:B------:R1:W4:Y:S01]  /*8710*/  @!P0 LDG.E.U8 R152, desc[UR40][R142.64] ;  /* 0x000000288e988981 */ /* 0x000322000c1e1100 */
[----:B0-----:R-:W-:Y:S02]  /*8720*/  PRMT R151, RZ, 0x7610, R151 ;  /* 0x00007610ff977816 */ /* 0x001fe40000000097 */
[----:B-1----:R-:W-:-:S05]  /*8730*/  IADD3 R142, P1, R106, R11, RZ ;  /* 0x0000000b6a8e7210 */ /* 0x002fca0007f3e0ff */
        /* <DEDUP_REMOVED lines=31> */
[----:B------:R0:W-:Y:S04]  /*8930*/  STS.U8 [R180+UR60], R153 ;  /* 0x00000099b4007988 */ /* 0x0001e8000800003c */
        /* <DEDUP_REMOVED lines=8> */
[----:B------:R-:W-:-:S05]  /*89c0*/  IMAD.X R143, R114, 0x1, R18, P1 ;  /* 0x00000001728f7824 */ /* 0x000fca00008e0612 */
[----:B------:R0:W4:Y:S02]  /*89d0*/  @!P0 LDG.E.U8 R144, desc[UR40][R142.64] ;  /* 0x000000288e908981 */ /* 0x000124000c1e1100 */
[----:B0-----:R-:W-:-:S05]  /*89e0*/  IADD3 R142, P1, R106, R105, RZ ;  /* 0x000000696a8e7210 */ /* 0x001fca0007f3e0ff */
[----:B------:R-:W-:Y:S01]  /*89f0*/  IMAD.X R143, R114, 0x1, R16, P1 ;  /* 0x00000001728f7824 */ /* 0x000fe200008e0610 */
[----:B------:R-:W-:-:S06]  /*8a00*/  PRMT R114, RZ, 0x7610, R114 ;  /* 0x00007610ff727816 */ /* 0x000fcc0000000072 */
[----:B------:R-:W4:Y:S04]  /*8a10*/  @!P0 LDG.E.U8 R114, desc[UR40][R142.64] ;  /* 0x000000288e728981 */ /* 0x000f28000c1e1100 */
[----:B------:R0:W-:Y:S04]  /*8a20*/  STS.U8 [R4+UR60+0x2], R107 ;  /* 0x0000026b04007988 */ /* 0x0001e8000800003c */
[----:B------:R1:W-:Y:S01]  /*8a30*/  STS.U8 [R4+UR60+0x4], R108 ;  /* 0x0000046c04007988 */ /* 0x0003e2000800003c */
[----:B0-----:R-:W-:-:S03]  /*8a40*/  LOP3.LUT R107, R0, 0x10, RZ, 0x3c, !PT ;  /* 0x00000010006b7812 */ /* 0x001fc600078e3cff */
[----:B------:R-:W-:Y:S04]  /*8a50*/  STS.U8 [R4+UR60+0x6], R109 ;  /* 0x0000066d04007988 */ /* 0x000fe8000800003c */
[----:B------:R-:W-:Y:S01]  /*8a60*/  STS.U8 [R4+UR60+0x8], R110 ;  /* 0x0000086e04007988 */ /* 0x000fe2000800003c */
[----:B-1----:R-:W-:-:S03]  /*8a70*/  LOP3.LUT R108, R0, 0x20, RZ, 0x3c, !PT ;  /* 0x00000020006c7812 */ /* 0x002fc600078e3cff */
[----:B------:R-:W-:Y:S04]  /*8a80*/  STS.U8 [R4+UR60+0xa], R111 ;  /* 0x00000a6f04007988 */ /* 0x000fe8000800003c */
[----:B------:R-:W-:Y:S04]  /*8a90*/  STS.U8 [R4+UR60+0xc], R112 ;  /* 0x00000c7004007988 */ /* 0x000fe8000800003c */
[----:B------:R-:W-:Y:S04]  /*8aa0*/  STS.U8 [R4+UR60+0xe], R113 ;  /* 0x00000e7104007988 */ /* 0x000fe8000800003c */
[----:B------:R-:W-:Y:S04]  /*8ab0*/  STS.U8 [R0+UR60+0x2000], R115 ;  /* 0x0020007300007988 */ /* 0x000fe8000800003c */
[----:B------:R-:W-:Y:S04]  /*8ac0*/  STS.U8 [R0+UR60+0x3800], R119 ;  /* 0x0038007700007988 */ /* 0x000fe8000800003c */
[----:B-----5:R-:W-:Y:S04]  /*8ad0*/  STS.U8 [R0+UR60+0x3400], R127 ;  /* 0x0034007f00007988 */ /* 0x020fe8000800003c */
[----:B------:R-:W-:Y:S04]  /*8ae0*/  STS.U8 [R0+UR60+0x3000], R135 ;  /* 0x0030008700007988 */ /* 0x000fe8000800003c */
[----:B--2---:R-:W-:Y:S04]  /*8af0*/  STS.U8 [R0+UR60+0x2c00], R177 ;  /* 0x002c00b100007988 */ /* 0x004fe8000800003c */
[----:B------:R-:W-:Y:S04]  /*8b00*/  STS.U8 [R0+UR60+0x2800], R169 ;  /* 0x002800a900007988 */ /* 0x000fe8000800003c */
[----:B---3--:R-:W-:Y:S01]  /*8b10*/  STS.U8 [R0+UR60+0x2400], R161 ;  /* 0x002400a100007988 */ /* 0x008fe2000800003c */
[----:B------:R-:W-:Y:S01]  /*8b20*/  UMOV UR29, 0x40000040 ;  /* 0x40000040001d7882 */ /* 0x000fe20000000000 */
[----:B------:R-:W-:-:S02]  /*8b30*/  UMOV UR31, 0x40000040 ;  /* 0x40000040001f7882 */ /* 0x000fc40000000000 */
[----:B----4-:R-:W-:Y:S04]  /*8b40*/  STS.U8 [R0+UR60+0x3c00], R149 ;  /* 0x003c009500007988 */ /* 0x010fe8000800003c */
[----:B------:R-:W-:Y:S04]  /*8b50*/  STS.U8 [R107+UR60+0x2080], R154 ;  /* 0x0020809a6b007988 */ /* 0x000fe8000800003c */
[----:B------:R-:W-:Y:S04]  /*8b60*/  STS.U8 [R107+UR60+0x2480], R162 ;  /* 0x002480a26b007988 */ /* 0x000fe8000800003c */
[----:B------:R-:W-:Y:S04]  /*8b70*/  STS.U8 [R107+UR60+0x2880], R170 ;  /* 0x002880aa6b007988 */ /* 0x000fe8000800003c */
[----:B------:R-:W-:Y:S04]  /*8b80*/  STS.U8 [R107+UR60+0x2c80], R178 ;  /* 0x002c80b26b007988 */ /* 0x000fe8000800003c */
[----:B------:R-:W-:Y:S04]  /*8b90*/  STS.U8 [R107+UR60+0x3080], R134 ;  /* 0x003080866b007988 */ /* 0x000fe8000800003c */
[----:B------:R-:W-:Y:S04]  /*8ba0*/  STS.U8 [R107+UR60+0x3480], R126 ;  /* 0x0034807e6b007988 */ /* 0x000fe8000800003c */
[----:B------:R-:W-:Y:S04]  /*8bb0*/  STS.U8 [R107+UR60+0x3880], R118 ;  /* 0x003880766b007988 */ /* 0x000fe8000800003c */
[----:B------:R0:W-:Y:S04]  /*8bc0*/  STS.U8 [R107+UR60+0x3c80], R150 ;  /* 0x003c80966b007988 */ /* 0x0001e8000800003c */
[----:B------:R-:W-:Y:S01]  /*8bd0*/  STS.U8 [R108+UR60+0x2100], R155 ;  /* 0x0021009b6c007988 */ /* 0x000fe2000800003c */
[----:B0-----:R-:W-:-:S03]  /*8be0*/  LOP3.LUT R107, R0, 0x30, RZ, 0x3c, !PT ;  /* 0x00000030006b7812 */ /* 0x001fc600078e3cff */
[----:B------:R-:W-:Y:S04]  /*8bf0*/  STS.U8 [R108+UR60+0x2500], R163 ;  /* 0x002500a36c007988 */ /* 0x000fe8000800003c */
[----:B------:R-:W-:Y:S04]  /*8c00*/  STS.U8 [R108+UR60+0x2900], R171 ;  /* 0x002900ab6c007988 */ /* 0x000fe8000800003c */
[----:B------:R-:W-:Y:S04]  /*8c10*/  STS.U8 [R108+UR60+0x2d00], R141 ;  /* 0x002d008d6c007988 */ /* 0x000fe8000800003c */
[----:B------:R-:W-:Y:S04]  /*8c20*/  STS.U8 [R108+UR60+0x3100], R133 ;  /* 0x003100856c007988 */ /* 0x000fe8000800003c */
[----:B------:R-:W-:Y:S04]  /*8c30*/  STS.U8 [R108+UR60+0x3500], R125 ;  /* 0x0035007d6c007988 */ /* 0x000fe8000800003c */
[----:B------:R-:W-:Y:S04]  /*8c40*/  STS.U8 [R108+UR60+0x3900], R117 ;  /* 0x003900756c007988 */ /* 0x000fe8000800003c */
[----:B------:R0:W-:Y:S04]  /*8c50*/  STS.U8 [R108+UR60+0x3d00], R147 ;  /* 0x003d00936c007988 */ /* 0x0001e8000800003c */
[----:B------:R-:W-:Y:S04]  /*8c60*/  STS.U8 [R107+UR60+0x2180], R156 ;  /* 0x0021809c6b007988 */ /* 0x000fe8000800003c */
[----:B------:R-:W-:Y:S01]  /*8c70*/  STS.U8 [R107+UR60+0x2580], R164 ;  /* 0x002580a46b007988 */ /* 0x000fe2000800003c */
[----:B0-----:R-:W-:-:S03]  /*8c80*/  LOP3.LUT R108, R0, 0x40, RZ, 0x3c, !PT ;  /* 0x00000040006c7812 */ /* 0x001fc600078e3cff */
        /* <DEDUP_REMOVED lines=40> */
[----:B------:R0:W-:Y:S01]  /*8f10*/  STS.U8 [R107+UR60+0x3f80], R114 ;  /* 0x003f80726b007988 */ /* 0x0001e2000800003c */
[----:B------:R1:W-:Y:S06]  /*8f20*/  MEMBAR.ALL.CTA ;  /* 0x0000000000007992 */ /* 0x0003ec0000008000 */
[----:B-1----:R-:W1:Y:S02]  /*8f30*/  FENCE.VIEW.ASYNC.S ;  /* 0x00000000000073c6 */ /* 0x002e640000000000 */
[----:B-1----:R-:W-:Y:S06]  /*8f40*/  BAR.SYNC.DEFER_BLOCKING 0x0 ;  /* 0x0000000000007b1d */ /* 0x002fec0000010000 */
[----:B------:R-:W-:-:S06]  /*8f50*/  WARPGROUP.ARRIVE ;  /* 0x00000000000079c5 */ /* 0x000fcc0000000000 */
[----:B------:R-:W-:Y:S04]  /*8f60*/  QGMMA.64x64x32.F32.E5M2.E5M2 R24, gdesc[UR28], R24 ;  /* 0x00e000001c1879f3 */ /* 0x000fe80008703818 */
[----:B------:R-:W-:Y:S04]  /*8f70*/  QGMMA.64x64x32.F32.E5M2.E5M2 R24, gdesc[UR16], R24 ;  /* 0x00e00000101879f3 */ /* 0x000fe80008703818 */
[----:B------:R-:W-:Y:S01]  /*8f80*/  QGMMA.64x64x32.F32.E5M2.E5M2 R24, gdesc[UR20], R24 ;  /* 0x00e00000141879f3 */ /* 0x000fe20008703818 */
[----:B------:R-:W-:Y:S01]  /*8f90*/  R2UR UR31, R235 ;  /* 0x00000000eb1f72ca */ /* 0x000fe200000e0000 */
[----:B------:R-:W-:-:S02]  /*8fa0*/  USHF.R.S32.HI UR29, URZ, 0x1f, UR4 ;  /* 0x0000001f3f1d7899 */ /* 0x000fc40008011404 */
[----:B------:R-:W-:-:S04]  /*8fb0*/  IADD3 R10, P2, R10, UR4, RZ ;  /* 0x000000040a0a7c10 */ /* 0x000fc8000ff5e0ff */
[----:B------:R-:W-:Y:S02]  /*8fc0*/  IADD3.X R56, R56, UR29, RZ, P2, !PT ;  /* 0x0000001d38387c10 */ /* 0x000fe400097fe4ff */
[----:B------:R-:W-:-:S04]  /*8fd0*/  IADD3 R15, P2, R15, UR4, RZ ;  /* 0x000000040f0f7c10 */ /* 0x000fc8000ff5e0ff */
[----:B0-----:R-:W-:Y:S01]  /*8fe0*/  IMAD.U32 R107, RZ, RZ, UR31 ;  /* 0x0000001fff6b7e24 */ /* 0x001fe2000f8e00ff */
[----:B------:R-:W-:Y:S02]  /*8ff0*/  IADD3 R83, P0, R83, UR31, RZ ;  /* 0x0000001f53537c10 */ /* 0x000fe4000ff1e0ff */
[----:B------:R-:W-:Y:S02]  /*9000*/  IADD3 R105, P5, R105, UR4, RZ ;  /* 0x0000000469697c10 */ /* 0x000fe4000ffbe0ff */
[----:B------:R-:W-:Y:S02]  /*9010*/  LEA.HI.X.SX32 R104, R107, R104, 0x1, P0 ;  /* 0x000000686b687211 */ /* 0x000fe400000f0eff */
[----:B------:R-:W-:Y:S02]  /*9020*/  IADD3 R5, P0, R5, UR4, RZ ;  /* 0x0000000405057c10 */ /* 0x000fe4000ff1e0ff */
[----:B------:R-:W-:Y:S02]  /*9030*/  IADD3 R6, P4, R6, UR4, RZ ;  /* 0x0000000406067c10 */ /* 0x000fe4000ff9e0ff */
[----:B------:R-:W-:-:S02]  /*9040*/  IADD3 R8, P3, R8, UR4, RZ ;  /* 0x0000000408087c10 */ /* 0x000fc4000ff7e0ff */
[----:B------:R-:W-:Y:S02]  /*9050*/  IADD3.X R70, R70, UR29, RZ, P2, !PT ;  /* 0x0000001d46467c10 */ /* 0x000fe400097fe4ff */
[----:B------:R-:W-:Y:S01]  /*9060*/  IADD3 R61, P2, R61, UR4, RZ ;  /* 0x000000043d3d7c10 */ /* 0x000fe2000ff5e0ff */
[----:B------:R-:W-:Y:S01]  /*9070*/  QGMMA.64x64x32.F32.E5M2.E5M2 R24, gdesc[UR24], R24, gsb0 ;  /* 0x00e00000181879f3 */ /* 0x000fe20008003818 */
[----:B------:R-:W-:Y:S02]  /*9080*/  IADD3.X R16, R16, UR29, RZ, P5, !PT ;  /* 0x0000001d10107c10 */ /* 0x000fe4000affe4ff */
[----:B------:R-:W-:Y:S02]  /*9090*/  IADD3.X R18, R18, UR29, RZ, P0, !PT ;  /* 0x0000001d12127c10 */ /* 0x000fe400087fe4ff */
[----:B------:R-:W-:Y:S02]  /*90a0*/  IADD3.X R20, R20, UR29, RZ, P4, !PT ;  /* 0x0000001d14147c10 */ /* 0x000fe4000a7fe4ff */
[----:B------:R-:W-:-:S02]  /*90b0*/  IADD3.X R22, R22, UR29, RZ, P3, !PT ;  /* 0x0000001d16167c10 */ /* 0x000fc40009ffe4ff */
[----:B------:R-:W-:Y:S02]  /*90c0*/  IADD3 R12, P1, R12, UR4, RZ ;  /* 0x000000040c0c7c10 */ /* 0x000fe4000ff3e0ff */
[----:B------:R-:W-:Y:S02]  /*90d0*/  IADD3 R14, P6, R14, UR4, RZ ;  /* 0x000000040e0e7c10 */ /* 0x000fe4000ffde0ff */
[----:B------:R-:W-:Y:S02]  /*90e0*/  IADD3 R7, P5, R7, UR4, RZ ;  /* 0x0000000407077c10 */ /* 0x000fe4000ffbe0ff */
[----:B------:R-:W-:Y:S02]  /*90f0*/  IADD3 R9, P0, R9, UR4, RZ ;  /* 0x0000000409097c10 */ /* 0x000fe4000ff1e0ff */
[----:B------:R-:W-:Y:S02]  /*9100*/  IADD3 R11, P4, R11, UR4, RZ ;  /* 0x000000040b0b7c10 */ /* 0x000fe4000ff9e0ff */
[----:B------:R-:W-:-:S02]  /*9110*/  IADD3 R13, P3, R13, UR4, RZ ;  /* 0x000000040d0d7c10 */ /* 0x000fc4000ff7e0ff */
[----:B------:R-:W-:Y:S02]  /*9120*/  IADD3.X R84, R84, UR29, RZ, P2, !PT ;  /* 0x0000001d54547c10 */ /* 0x000fe400097fe4ff */
[----:B------:R-:W-:Y:S02]  /*9130*/  IADD3 R75, P2, R75, UR4, RZ ;  /* 0x000000044b4b7c10 */ /* 0x000fe4000ff5e0ff */
[----:B------:R-:W-:Y:S02]  /*9140*/  IADD3.X R58, R58, UR29, RZ, P1, !PT ;  /* 0x0000001d3a3a7c10 */ /* 0x000fe40008ffe4ff */
[----:B------:R-:W-:Y:S02]  /*9150*/  IADD3.X R60, R60, UR29, RZ, P6, !PT ;  /* 0x0000001d3c3c7c10 */ /* 0x000fe4000b7fe4ff */
[----:B------:R-:W-:Y:S02]  /*9160*/  IADD3.X R62, R62, UR29, RZ, P5, !PT ;  /* 0x0000001d3e3e7c10 */ /* 0x000fe4000affe4ff */
[----:B------:R-:W-:-:S02]  /*9170*/  IADD3.X R64, R64, UR29, RZ, P0, !PT ;  /* 0x0000001d40407c10 */ /* 0x000fc400087fe4ff */
[----:B------:R-:W-:Y:S02]  /*9180*/  IADD3.X R66, R66, UR29, RZ, P4, !PT ;  /* 0x0000001d42427c10 */ /* 0x000fe4000a7fe4ff */
[----:B------:R-:W-:Y:S02]  /*9190*/  IADD3.X R68, R68, UR29, RZ, P3, !PT ;  /* 0x0000001d44447c10 */ /* 0x000fe40009ffe4ff */
[----:B------:R-:W-:Y:S02]  /*91a0*/  IADD3 R17, P1, R17, UR4, RZ ;  /* 0x0000000411117c10 */ /* 0x000fe4000ff3e0ff */
[----:B------:R-:W-:Y:S02]  /*91b0*/  IADD3 R19, P6, R19, UR4, RZ ;  /* 0x0000000413137c10 */ /* 0x000fe4000ffde0ff */
[----:B------:R-:W-:Y:S02]  /*91c0*/  IADD3 R21, P5, R21, UR4, RZ ;  /* 0x0000000415157c10 */ /* 0x000fe4000ffbe0ff */
[----:B------:R-:W-:-:S02]  /*91d0*/  IADD3 R23, P0, R23, UR4, RZ ;  /* 0x0000000417177c10 */ /* 0x000fc4000ff1e0ff */
[----:B------:R-:W-:Y:S02]  /*91e0*/  IADD3 R57, P4, R57, UR4, RZ ;  /* 0x0000000439397c10 */ /* 0x000fe4000ff9e0ff */
[----:B------:R-:W-:Y:S02]  /*91f0*/  IADD3 R59, P3, R59, UR4, RZ ;  /* 0x000000043b3b7c10 */ /* 0x000fe4000ff7e0ff */
[----:B------:R-:W-:Y:S02]  /*9200*/  IADD3.X R94, R94, UR29, RZ, P2, !PT ;  /* 0x0000001d5e5e7c10 */ /* 0x000fe400097fe4ff */
[----:B------:R-:W-:Y:S02]  /*9210*/  IADD3 R89, P2, R89, UR4, RZ ;  /* 0x0000000459597c10 */ /* 0x000fe4000ff5e0ff */
[----:B------:R-:W-:Y:S02]  /*9220*/  IADD3.X R72, R72, UR29, RZ, P1, !PT ;  /* 0x0000001d48487c10 */ /* 0x000fe40008ffe4ff */
[----:B------:R-:W-:-:S02]  /*9230*/  IADD3.X R74, R74, UR29, RZ, P6, !PT ;  /* 0x0000001d4a4a7c10 */ /* 0x000fc4000b7fe4ff */
[----:B------:R-:W-:Y:S02]  /*9240*/  IADD3.X R76, R76, UR29, RZ, P5, !PT ;  /* 0x0000001d4c4c7c10 */ /* 0x000fe4000affe4ff */
[----:B------:R-:W-:Y:S02]  /*9250*/  IADD3.X R78, R78, UR29, RZ, P0, !PT ;  /* 0x0000001d4e4e7c10 */ /* 0x000fe400087fe4ff */
[----:B------:R-:W-:Y:S02]  /*9260*/  IADD3.X R80, R80, UR29, RZ, P4, !PT ;  /* 0x0000001d50507c10 */ /* 0x000fe4000a7fe4ff */
[----:B------:R-:W-:Y:S01]  /*9270*/  IADD3.X R82, R82, UR29, RZ, P3, !PT ;  /* 0x0000001d52527c10 */ /* 0x000fe20009ffe4ff */
[----:B------:R-:W-:Y:S01]  /*9280*/  UIADD3 UR61, UR61, -0x1, URZ ;  /* 0xffffffff3d3d7890 */ /* 0x000fe2000fffe03f */
[----:B------:R-:W-:Y:S02]  /*9290*/  IADD3 R63, P1, R63, UR4, RZ ;  /* 0x000000043f3f7c10 */ /* 0x000fe4000ff3e0ff */
[----:B------:R-:W-:-:S02]  /*92a0*/  IADD3 R65, P6, R65, UR4, RZ ;  /* 0x0000000441417c10 */ /* 0x000fc4000ffde0ff */
[----:B------:R-:W-:Y:S02]  /*92b0*/  IADD3 R67, P5, R67, UR4, RZ ;  /* 0x0000000443437c10 */ /* 0x000fe4000ffbe0ff */
[----:B------:R-:W-:Y:S02]  /*92c0*/  IADD3 R69, P0, R69, UR4, RZ ;  /* 0x0000000445457c10 */ /* 0x000fe4000ff1e0ff */
[----:B------:R-:W-:Y:S02]  /*92d0*/  IADD3 R71, P4, R71, UR4, RZ ;  /* 0x0000000447477c10 */ /* 0x000fe4000ff9e0ff */
[----:B------:R-:W-:Y:S02]  /*92e0*/  IADD3 R73, P3, R73, UR4, RZ ;  /* 0x0000000449497c10 */ /* 0x000fe4000ff7e0ff */
[----:B------:R-:W-:Y:S02]  /*92f0*/  IADD3.X R101, R101, UR29, RZ, P2, !PT ;  /* 0x0000001d65657c10 */ /* 0x000fe400097fe4ff */
[----:B------:R-:W-:Y:S01]  /*9300*/  IADD3 R193, P2, R193, UR4, RZ ;  /* 0x00000004c1c17c10 */ /* 0x000fe2000ff5e0ff */
[----:B------:R-:W-:Y:S01]  /*9310*/  UIADD3 UR58, UP4, UR4, UR58, URZ ;  /* 0x0000003a043a7290 */ /* 0x000fe2000ff9e03f */
[----:B------:R-:W-:Y:S01]  /*9320*/  IADD3.X R86, R86, UR29, RZ, P1, !PT ;  /* 0x0000001d56567c10 */ /* 0x000fe20008ffe4ff */
[----:B------:R-:W-:Y:S01]  /*9330*/  UIADD3 UR57, UP3, UR4, UR57, URZ ;  /* 0x0000003904397290 */ /* 0x000fe2000ff7e03f */
[----:B------:R-:W-:Y:S01]  /*9340*/  IADD3.X R88, R88, UR29, RZ, P6, !PT ;  /* 0x0000001d58587c10 */ /* 0x000fe2000b7fe4ff */
[----:B------:R-:W-:Y:S01]  /*9350*/  UIADD3 UR56, UP2, UR4, UR56, URZ ;  /* 0x0000003804387290 */ /* 0x000fe2000ff5e03f */
[----:B------:R-:W-:Y:S01]  /*9360*/  IADD3.X R90, R90, UR29, RZ, P5, !PT ;  /* 0x0000001d5a5a7c10 */ /* 0x000fe2000affe4ff */
[----:B------:R-:W-:Y:S01]  /*9370*/  UIADD3 UR55, UP1, UR4, UR55, URZ ;  /* 0x0000003704377290 */ /* 0x000fe2000ff3e03f */
        /* <DEDUP_REMOVED lines=10> */
[----:B------:R-:W-:Y:S01]  /*9420*/  ISETP.NE.U32.AND P2, PT, RZ, UR61, PT ;  /* 0x0000003dff007c0c */ /* 0x000fe2000bf45070 */
[----:B------:R-:W-:Y:S02]  /*9430*/  UIADD3.X UR38, UR29, UR38, URZ, UP4, !UPT ;  /* 0x000000261d267290 */ /* 0x000fe4000a7fe43f */
[----:B------:R-:W-:Y:S01]  /*9440*/  IADD3.X R95, R95, UR29, RZ, P1, !PT ;  /* 0x0000001d5f5f7c10 */ /* 0x000fe20008ffe4ff */
[----:B------:R-:W-:-:S02]  /*9450*/  UIADD3.X UR37, UR29, UR37, URZ, UP3, !UPT ;  /* 0x000000251d257290 */ /* 0x000fc40009ffe43f */
[----:B------:R-:W-:Y:S01]  /*9460*/  IADD3.X R96, R96, UR29, RZ, P6, !PT ;  /* 0x0000001d60607c10 */ /* 0x000fe2000b7fe4ff */
[----:B------:R-:W-:Y:S02]  /*9470*/  UIADD3.X UR36, UR29, UR36, URZ, UP2, !UPT ;  /* 0x000000241d247290 */ /* 0x000fe400097fe43f */
[----:B------:R-:W-:Y:S01]  /*9480*/  IADD3.X R97, R97, UR29, RZ, P5, !PT ;  /* 0x0000001d61617c10 */ /* 0x000fe2000affe4ff */
[----:B------:R-:W-:Y:S02]  /*9490*/  UIADD3.X UR35, UR29, UR35, URZ, UP1, !UPT ;  /* 0x000000231d237290 */ /* 0x000fe40008ffe43f */
[----:B------:R-:W-:Y:S01]  /*94a0*/  IADD3.X R98, R98, UR29, RZ, P0, !PT ;  /* 0x0000001d62627c10 */ /* 0x000fe200087fe4ff */
[----:B------:R-:W-:Y:S01]  /*94b0*/  UIADD3 UR54, UP0, UR4, UR54, URZ ;  /* 0x0000003604367290 */ /* 0x000fe2000ff1e03f */
[----:B------:R-:W-:Y:S01]  /*94c0*/  IADD3.X R99, R99, UR29, RZ, P4, !PT ;  /* 0x0000001d63637c10 */ /* 0x000fe2000a7fe4ff */
[----:B------:R-:W-:Y:S01]  /*94d0*/  UIADD3 UR53, UP6, UR4, UR53, URZ ;  /* 0x0000003504357290 */ /* 0x000fe2000ffde03f */
[----:B------:R-:W-:Y:S01]  /*94e0*/  IADD3.X R100, R100, UR29, RZ, P3, !PT ;  /* 0x0000001d64647c10 */ /* 0x000fe20009ffe4ff */
[----:B------:R-:W-:-:S02]  /*94f0*/  UIADD3 UR52, UP5, UR4, UR52, URZ ;  /* 0x0000003404347290 */ /* 0x000fc4000ffbe03f */
[----:B------:R-:W-:Y:S01]  /*9500*/  IADD3 R181, P1, R181, UR4, RZ ;  /* 0x00000004b5b57c10 */ /* 0x000fe2000ff3e0ff */
[----:B------:R-:W-:Y:S02]  /*9510*/  UIADD3 UR51, UP4, UR4, UR51, URZ ;  /* 0x0000003304337290 */ /* 0x000fe4000ff9e03f */
[----:B------:R-:W-:Y:S01]  /*9520*/  IADD3 R183, P6, R183, UR4, RZ ;  /* 0x00000004b7b77c10 */ /* 0x000fe2000ffde0ff */
[----:B------:R-:W-:Y:S02]  /*9530*/  UIADD3 UR50, UP3, UR4, UR50, URZ ;  /* 0x0000003204327290 */ /* 0x000fe4000ff7e03f */
[----:B------:R-:W-:Y:S01]  /*9540*/  IADD3 R185, P5, R185, UR4, RZ ;  /* 0x00000004b9b97c10 */ /* 0x000fe2000ffbe0ff */
[----:B------:R-:W-:Y:S02]  /*9550*/  UIADD3 UR49, UP2, UR4, UR49, URZ ;  /* 0x0000003104317290 */ /* 0x000fe4000ff5e03f */
[----:B------:R-:W-:Y:S01]  /*9560*/  IADD3 R187, P0, R187, UR4, RZ ;  /* 0x00000004bbbb7c10 */ /* 0x000fe2000ff1e0ff */
[----:B------:R-:W-:-:S02]  /*9570*/  UIADD3 UR48, UP1, UR4, UR48, URZ ;  /* 0x0000003004307290 */ /* 0x000fc4000ff3e03f */
[----:B------:R-:W-:Y:S02]  /*9580*/  IADD3 R189, P4, R189, UR4, RZ ;  /* 0x00000004bdbd7c10 */ /* 0x000fe4000ff9e0ff */
[----:B------:R-:W-:Y:S01]  /*9590*/  IADD3 R191, P3, R191, UR4, RZ ;  /* 0x00000004bfbf7c10 */ /* 0x000fe2000ff7e0ff */
[----:B------:R-:W-:Y:S02]  /*95a0*/  UIADD3.X UR34, UR29, UR34, URZ, UP0, !UPT ;  /* 0x000000221d227290 */ /* 0x000fe400087fe43f */
[----:B------:R-:W-:Y:S01]  /*95b0*/  IADD3.X R102, R102, UR29, RZ, P1, !PT ;  /* 0x0000001d66667c10 */ /* 0x000fe20008ffe4ff */
[----:B------:R-:W-:Y:S02]  /*95c0*/  UIADD3.X UR33, UR29, UR33, URZ, UP6, !UPT ;  /* 0x000000211d217290 */ /* 0x000fe4000b7fe43f */
[----:B------:R-:W-:Y:S01]  /*95d0*/  IADD3.X R182, R182, UR29, RZ, P6, !PT ;  /* 0x0000001db6b67c10 */ /* 0x000fe2000b7fe4ff */
        /* <DEDUP_REMOVED lines=8> */
[----:B------:R-:W-:Y:S01]  /*9660*/  UIADD3.X UR12, UR29, UR12, URZ, UP1, !UPT ;  /* 0x0000000c1d0c7290 */ /* 0x000fe20008ffe43f */
[----:B------:R-:W-:Y:S01]  /*9670*/  IADD3 R195, P1, R195, UR4, RZ ;  /* 0x00000004c3c37c10 */ /* 0x000fe2000ff3e0ff */
[----:B------:R-:W-:Y:S02]  /*9680*/  UIADD3 UR47, UP0, UR4, UR47, URZ ;  /* 0x0000002f042f7290 */ /* 0x000fe4000ff1e03f */
[----:B------:R-:W-:Y:S01]  /*9690*/  IADD3 R197, P6, R197, UR4, RZ ;  /* 0x00000004c5c57c10 */ /* 0x000fe2000ffde0ff */
        /* <DEDUP_REMOVED lines=9> */
[----:B------:R-:W-:Y:S01]  /*9730*/  UIADD3 UR39, UP1, UR4, UR39, URZ ;  /* 0x0000002704277290 */ /* 0x000fe2000ff3e03f */
[----:B------:R-:W-:Y:S01]  /*9740*/  IADD3.X R194, R194, UR29, RZ, P1, !PT ;  /* 0x0000001dc2c27c10 */ /* 0x000fe20008ffe4ff */
[----:B------:R-:W-:Y:S01]  /*9750*/  UIADD3 UR59, UR59, -0x80, URZ ;  /* 0xffffff803b3b7890 */ /* 0x000fe2000fffe03f */
        /* <DEDUP_REMOVED lines=9> */
[----:B------:R-:W-:Y:S01]  /*97f0*/  UIADD3.X UR7, UR29, UR7, URZ, UP3, !UPT ;  /* 0x000000071d077290 */ /* 0x000fe20009ffe43f */
[----:B------:R-:W-:Y:S02]  /*9800*/  WARPGROUP.DEPBAR.LE gsb0, 0x0 ;  /* 0x00008000000079c5 */ /* 0x000fe40000010000 */
[----:B------:R-:W-:Y:S02]  /*9810*/  UIADD3.X UR6, UR29, UR6, URZ, UP2, !UPT ;  /* 0x000000061d067290 */ /* 0x000fe400097fe43f */
[----:B------:R-:W-:Y:S01]  /*9820*/  UIADD3.X UR5, UR29, UR5, URZ, UP1, !UPT ;  /* 0x000000051d057290 */ /* 0x000fe20008ffe43f */
[----:B------:R-:W-:Y:S11]  /*9830*/  @P2 BRA `(.L_x_2) ;  /* 0xffffffbc00e02947 */ /* 0x000ff6000383ffff */
.L_x_1:
[----:B------:R-:W2:Y:S01]  /*9840*/  LDL.LU R108, [R1+0x8] ;  /* 0x00000800016c7983 */ /* 0x000ea20000300800 */
[----:B------:R-:W-:Y:S01]  /*9850*/  F2FP.SATFINITE.E5M2.F32.PACK_AB_MERGE_C R24, R25, R24, RZ ;  /* 0x000000181918723e */ /* 0x000fe200048060ff */
[----:B------:R-:W-:Y:S01]  /*9860*/  ULDC.64 UR6, c[0x0][0x228] ;  /* 0x00008a0000067ab9 */ /* 0x000fe20000000a00 */
[----:B------:R-:W-:Y:S01]  /*9870*/  F2FP.SATFINITE.E5M2.F32.PACK_AB_MERGE_C R28, R29, R28, RZ ;  /* 0x0000001c1d1c723e */ /* 0x000fe200048060ff */
[----:B------:R-:W0:Y:S01]  /*9880*/  S2R R107, SR_TID.X ;  /* 0x00000000006b7919 */ /* 0x000e220000002100 */
[----:B------:R-:W-:Y:S01]  /*9890*/  F2FP.SATFINITE.E5M2.F32.PACK_AB_MERGE_C R32, R33, R32, RZ ;  /* 0x000000202120723e */ /* 0x000fe200048060ff */
[----:B------:R-:W-:Y:S01]  /*98a0*/  ULDC UR4, c[0x0][0x244] ;  /* 0x0000910000047ab9 */ /* 0x000fe20000000800 */
[----:B------:R-:W-:Y:S02]  /*98b0*/  F2FP.SATFINITE.E5M2.F32.PACK_AB_MERGE_C R26, R27, R26, RZ ;  /* 0x0000001a1b1a723e */ /* 0x000fe400048060ff */
[----:B------:R-:W-:Y:S02]  /*98c0*/  F2FP.SATFINITE.E5M2.F32.PACK_AB_MERGE_C R30, R31, R30, RZ ;  /* 0x0000001e1f1e723e */ /* 0x000fe400048060ff */
[----:B------:R-:W-:-:S02]  /*98d0*/  F2FP.SATFINITE.E5M2.F32.PACK_AB_MERGE_C R34, R35, R34, RZ ;  /* 0x000000222322723e */ /* 0x000fc400048060ff */
[----:B------:R-:W-:Y:S02]  /*98e0*/  F2FP.SATFINITE.E5M2.F32.PACK_AB_MERGE_C R40, R41, R40, RZ ;  /* 0x000000282928723e */ /* 0x000fe400048060ff */
[----:B------:R-:W-:Y:S02]  /*98f0*/  F2FP.SATFINITE.E5M2.F32.PACK_AB_MERGE_C R44, R45, R44, RZ ;  /* 0x0000002c2d2c723e */ /* 0x000fe400048060ff */
[----:B------:R-:W-:Y:S02]  /*9900*/  F2FP.SATFINITE.E5M2.F32.PACK_AB_MERGE_C R48, R49, R48, RZ ;  /* 0x000000303130723e */ /* 0x000fe400048060ff */
[----:B------:R-:W-:Y:S02]  /*9910*/  F2FP.SATFINITE.E5M2.F32.PACK_AB_MERGE_C R42, R43, R42, RZ ;  /* 0x0000002a2b2a723e */ /* 0x000fe400048060ff */
[----:B------:R-:W-:Y:S02]  /*9920*/  F2FP.SATFINITE.E5M2.F32.PACK_AB_MERGE_C R46, R47, R46, RZ ;  /* 0x0000002e2f2e723e */ /* 0x000fe400048060ff */
[----:B------:R-:W-:-:S02]  /*9930*/  F2FP.SATFINITE.E5M2.F32.PACK_AB_MERGE_C R50, R51, R50, RZ ;  /* 0x000000323332723e */ /* 0x000fc400048060ff */
[----:B------:R-:W-:Y:S02]  /*9940*/  LOP3.LUT R24, R24, 0xffff, RZ, 0xc0, !PT ;  /* 0x0000ffff18187812 */ /* 0x000fe400078ec0ff */
[----:B------:R-:W-:Y:S02]  /*9950*/  LOP3.LUT R17, R28, 0xffff, RZ, 0xc0, !PT ;  /* 0x0000ffff1c117812 */ /* 0x000fe400078ec0ff */
[----:B------:R-:W-:Y:S02]  /*9960*/  LOP3.LUT R25, R32, 0xffff, RZ, 0xc0, !PT ;  /* 0x0000ffff20197812 */ /* 0x000fe400078ec0ff */
[----:B------:R-:W-:Y:S02]  /*9970*/  LOP3.LUT R26, R26, 0xffff, RZ, 0xc0, !PT ;  /* 0x0000ffff1a1a7812 */ /* 0x000fe400078ec0ff */
[----:B------:R-:W-:Y:S02]  /*9980*/  LOP3.LUT R21, R30, 0xffff, RZ, 0xc0, !PT ;  /* 0x0000ffff1e157812 */ /* 0x000fe400078ec0ff */
[----:B------:R-:W-:Y:S01]  /*9990*/  LOP3.LUT R27, R34, 0xffff, RZ, 0xc0, !PT ;  /* 0x0000ffff221b7812 */ /* 0x000fe200078ec0ff */
[----:B0-----:R-:W-:Y:S01]  /*99a0*/  IMAD.SHL.U32 R4, R107, 0x80, RZ ;  /* 0x000000806b047824 */ /* 0x001fe200078e00ff */
[----:B------:R-:W-:-:S02]  /*99b0*/  LOP3.LUT R40, R40, 0xffff, RZ, 0xc0, !PT ;  /* 0x0000ffff28287812 */ /* 0x000fc400078ec0ff */
[----:B------:R-:W-:Y:S02]  /*99c0*/  LOP3.LUT R29, R44, 0xffff, RZ, 0xc0, !PT ;  /* 0x0000ffff2c1d7812 */ /* 0x000fe400078ec0ff */
[----:B------:R-:W-:Y:S01]  /*99d0*/  LOP3.LUT R5, R4, 0x400, RZ, 0xc0, !PT ;  /* 0x0000040004057812 */ /* 0x000fe200078ec0ff */
[----:B------:R-:W-:Y:S01]  /*99e0*/  IMAD.SHL.U32 R4, R107, 0x8, RZ ;  /* 0x000000086b047824 */ /* 0x000fe200078e00ff */
[----:B------:R-:W-:Y:S02]  /*99f0*/  LOP3.LUT R33, R48, 0xffff, RZ, 0xc0, !PT ;  /* 0x0000ffff30217812 */ /* 0x000fe400078ec0ff */
[----:B------:R-:W-:Y:S02]  /*9a00*/  LOP3.LUT R42, R42, 0xffff, RZ, 0xc0, !PT ;  /* 0x0000ffff2a2a7812 */ /* 0x000fe400078ec0ff */
[----:B------:R-:W-:Y:S02]  /*9a10*/  LOP3.LUT R4, R4, 0x380, RZ, 0xc0, !PT ;  /* 0x0000038004047812 */ /* 0x000fe400078ec0ff */
[----:B------:R-:W-:-:S02]  /*9a20*/  LOP3.LUT R31, R46, 0xffff, RZ, 0xc0, !PT ;  /* 0x0000ffff2e1f7812 */ /* 0x000fc400078ec0ff */
[----:B------:R-:W-:Y:S02]  /*9a30*/  LOP3.LUT R35, R50, 0xffff, RZ, 0xc0, !PT ;  /* 0x0000ffff32237812 */ /* 0x000fe400078ec0ff */
[--C-:B------:R-:W-:Y:S02]  /*9a40*/  PRMT R7, R27, 0x3340, R0.reuse ;  /* 0x000033401b077816 */ /* 0x100fe40000000000 */
[--C-:B------:R-:W-:Y:S02]  /*9a50*/  PRMT R9, R33, 0x3340, R0.reuse ;  /* 0x0000334021097816 */ /* 0x100fe40000000000 */
[----:B------:R-:W-:Y:S02]  /*9a60*/  PRMT R6, R26, 0x3340, R21 ;  /* 0x000033401a067816 */ /* 0x000fe40000000015 */
[----:B------:R-:W-:Y:S02]  /*9a70*/  PRMT R8, R40, 0x3340, R29 ;  /* 0x0000334028087816 */ /* 0x000fe4000000001d */
[----:B------:R-:W-:-:S02]  /*9a80*/  PRMT R13, R35, 0x3340, R0 ;  /* 0x00003340230d7816 */ /* 0x000fc40000000000 */
[----:B------:R-:W-:Y:S02]  /*9a90*/  PRMT R12, R42, 0x3340, R31 ;  /* 0x000033402a0c7816 */ /* 0x000fe4000000001f */
[----:B------:R-:W-:Y:S02]  /*9aa0*/  PRMT R15, R6, 0x5410, R7 ;  /* 0x00005410060f7816 */ /* 0x000fe40000000007 */
[----:B------:R-:W-:Y:S02]  /*9ab0*/  PRMT R19, R8, 0x5410, R9 ;  /* 0x0000541008137816 */ /* 0x000fe40000000009 */
[----:B------:R-:W-:Y:S02]  /*9ac0*/  SHF.R.U32.HI R6, RZ, 0x8, R17 ;  /* 0x00000008ff067819 */ /* 0x000fe40000011611 */
[----:B------:R-:W-:Y:S02]  /*9ad0*/  SHF.R.U32.HI R8, RZ, 0x8, R25 ;  /* 0x00000008ff087819 */ /* 0x000fe40000011619 */
[----:B------:R-:W-:-:S02]  /*9ae0*/  SHF.R.U32.HI R7, RZ, 0x8, R21 ;  /* 0x00000008ff077819 */ /* 0x000fc40000011615 */
[----:B------:R-:W-:Y:S02]  /*9af0*/  PRMT R23, R12, 0x5410, R13 ;  /* 0x000054100c177816 */ /* 0x000fe4000000000d */
[----:B------:R-:W-:Y:S02]  /*9b00*/  SHF.R.U32.HI R9, RZ, 0x8, R27 ;  /* 0x00000008ff097819 */ /* 0x000fe4000001161b */
[----:B------:R-:W-:Y:S02]  /*9b10*/  LOP3.LUT R6, R6, 0xffff, RZ, 0xc0, !PT ;  /* 0x0000ffff06067812 */ /* 0x000fe400078ec0ff */
[----:B------:R-:W-:Y:S02]  /*9b20*/  LOP3.LUT R8, R8, 0xffff, RZ, 0xc0, !PT ;  /* 0x0000ffff08087812 */ /* 0x000fe400078ec0ff */
[----:B------:R-:W-:Y:S02]  /*9b30*/  LOP3.LUT R7, R7, 0xffff, RZ, 0xc0, !PT ;  /* 0x0000ffff07077812 */ /* 0x000fe400078ec0ff */
[----:B------:R-:W-:-:S02]  /*9b40*/  LOP3.LUT R9, R9, 0xffff, RZ, 0xc0, !PT ;  /* 0x0000ffff09097812 */ /* 0x000fc400078ec0ff */
[----:B------:R-:W-:Y:S02]  /*9b50*/  PRMT R12, R8, 0x3340, R1 ;  /* 0x00003340080c7816 */ /* 0x000fe40000000001 */
[----:B------:R-:W-:Y:S02]  /*9b60*/  SHF.R.U32.HI R8, RZ, 0x8, R33 ;  /* 0x00000008ff087819 */ /* 0x000fe40000011621 */
[----:B------:R-:W-:Y:S02]  /*9b70*/  F2FP.SATFINITE.E5M2.F32.PACK_AB_MERGE_C R52, R53, R52, RZ ;  /* 0x000000343534723e */ /* 0x000fe400048060ff */
[----:B------:R-:W-:Y:S02]  /*9b80*/  LOP3.LUT R8, R8, 0xffff, RZ, 0xc0, !PT ;  /* 0x0000ffff08087812 */ /* 0x000fe400078ec0ff */
[----:B------:R-:W-:Y:S02]  /*9b90*/  LOP3.LUT R52, R52, 0xffff, RZ, 0xc0, !PT ;  /* 0x0000ffff34347812 */ /* 0x000fe400078ec0ff */
[----:B------:R-:W-:-:S02]  /*9ba0*/  F2FP.SATFINITE.E5M2.F32.PACK_AB_MERGE_C R36, R37, R36, RZ ;  /* 0x000000242524723e */ /* 0x000fc400048060ff */
[----:B------:R-:W-:Y:S02]  /*9bb0*/  F2FP.SATFINITE.E5M2.F32.PACK_AB_MERGE_C R38, R39, R38, RZ ;  /* 0x000000262726723e */ /* 0x000fe400048060ff */
[----:B------:R-:W-:Y:S02]  /*9bc0*/  LOP3.LUT R36, R36, 0xffff, RZ, 0xc0, !PT ;  /* 0x0000ffff24247812 */ /* 0x000fe400078ec0ff */
[----:B------:R-:W-:Y:S02]  /*9bd0*/  LOP3.LUT R38, R38, 0xffff, RZ, 0xc0, !PT ;  /* 0x0000ffff26267812 */ /* 0x000fe400078ec0ff */
[----:B------:R-:W-:Y:S02]  /*9be0*/  F2FP.SATFINITE.E5M2.F32.PACK_AB_MERGE_C R54, R55, R54, RZ ;  /* 0x000000363736723e */ /* 0x000fe400048060ff */
[----:B------:R-:W-:Y:S02]  /*9bf0*/  PRMT R48, R19, 0x4210, R52 ;  /* 0x0000421013307816 */ /* 0x000fe40000000034 */
[----:B------:R-:W-:-:S02]  /*9c00*/  LOP3.LUT R54, R54, 0xffff, RZ, 0xc0, !PT ;  /* 0x0000ffff36367812 */ /* 0x000fc400078ec0ff */
[----:B------:R-:W-:Y:S02]  /*9c10*/  LOP3.LUT R20, R3, 0x32, R2, 0xfe, !PT ;  /* 0x0000003203147812 */ /* 0x000fe400078efe02 */
[----:B------:R-:W-:Y:S02]  /*9c20*/  PRMT R50, R23, 0x4210, R54 ;  /* 0x0000421017327816 */ /* 0x000fe40000000036 */
[C-C-:B------:R-:W-:Y:S02]  /*9c30*/  LOP3.LUT R18, R3.reuse, 0x36, R2.reuse, 0xfe, !PT ;  /* 0x0000003603127812 */ /* 0x140fe400078efe02 */
[----:B------:R-:W-:Y:S02]  /*9c40*/  LOP3.LUT R16, R3, 0x38, R2, 0xfe, !PT ;  /* 0x0000003803107812 */ /* 0x000fe400078efe02 */
[----:B------:R-:W-:Y:S02]  /*9c50*/  LEA.HI R109, R107, 0x2e, RZ, 0x1a ;  /* 0x0000002e6b6d7811 */ /* 0x000fe400078fd0ff */
[----:B--2---:R-:W-:-:S02]  /*9c60*/  IADD3 R5, R5, UR60, R108 ;  /* 0x0000003c05057c10 */ /* 0x004fc4000fffe06c */
[----:B------:R-:W0:Y:S01]  /*9c70*/  S2R R108, SR_TID.X ;  /* 0x00000000006c7919 */ /* 0x000e220000002100 */
[----:B------:R-:W-:Y:S02]  /*9c80*/  LOP3.LUT R33, R3, 0x10, R2, 0xfe, !PT ;  /* 0x0000001003217812 */ /* 0x000fe400078efe02 */
[----:B------:R-:W-:Y:S01]  /*9c90*/  IMAD.IADD R10, R4, 0x1, R5 ;  /* 0x00000001040a7824 */ /* 0x000fe200078e0205 */
[--C-:B------:R-:W-:Y:S02]  /*9ca0*/  PRMT R5, R25, 0x3340, R0.reuse ;  /* 0x0000334019057816 */ /* 0x100fe40000000000 */
[----:B------:R-:W-:Y:S02]  /*9cb0*/  PRMT R4, R24, 0x3340, R17 ;  /* 0x0000334018047816 */ /* 0x000fe40000000011 */
[----:B------:R-:W-:Y:S02]  /*9cc0*/  PRMT R17, R9, 0x3340, R0 ;  /* 0x0000334009117816 */ /* 0x000fe40000000000 */
[----:B------:R-:W-:-:S02]  /*9cd0*/  PRMT R11, R4, 0x5410, R5 ;  /* 0x00005410040b7816 */ /* 0x000fc40000000005 */
[----:B------:R-:W-:Y:S02]  /*9ce0*/  SHF.R.U32.HI R4, RZ, 0x8, R24 ;  /* 0x00000008ff047819 */ /* 0x000fe40000011618 */
[----:B------:R-:W-:Y:S02]  /*9cf0*/  SHF.R.U32.HI R5, RZ, 0x8, R26 ;  /* 0x00000008ff057819 */ /* 0x000fe4000001161a */
[----:B------:R-:W-:Y:S02]  /*9d00*/  LOP3.LUT R13, R4, 0xffff, RZ, 0xc0, !PT ;  /* 0x0000ffff040d7812 */ /* 0x000fe400078ec0ff */
[----:B------:R-:W-:Y:S02]  /*9d10*/  LOP3.LUT R4, R5, 0xffff, RZ, 0xc0, !PT ;  /* 0x0000ffff05047812 */ /* 0x000fe400078ec0ff */
[----:B------:R-:W-:Y:S02]  /*9d20*/  PRMT R13, R13, 0x3340, R6 ;  /* 0x000033400d0d7816 */ /* 0x000fe40000000006 */
[----:B------:R-:W-:-:S02]  /*9d30*/  PRMT R14, R4, 0x3340, R7 ;  /* 0x00003340040e7816 */ /* 0x000fc40000000007 */
[----:B------:R-:W-:Y:S02]  /*9d40*/  SHF.R.U32.HI R4, RZ, 0x8, R40 ;  /* 0x00000008ff047819 */ /* 0x000fe40000011628 */
[----:B------:R-:W-:Y:S02]  /*9d50*/  SHF.R.U32.HI R6, RZ, 0x8, R29 ;  /* 0x00000008ff067819 */ /* 0x000fe4000001161d */
[----:B------:R-:W-:Y:S02]  /*9d60*/  SHF.R.U32.HI R5, RZ, 0x8, R42 ;  /* 0x00000008ff057819 */ /* 0x000fe4000001162a */
[----:B------:R-:W-:Y:S02]  /*9d70*/  SHF.R.U32.HI R9, RZ, 0x8, R35 ;  /* 0x00000008ff097819 */ /* 0x000fe40000011623 */
[----:B------:R-:W-:Y:S02]  /*9d80*/  LOP3.LUT R6, R6, 0xffff, RZ, 0xc0, !PT ;  /* 0x0000ffff06067812 */ /* 0x000fe400078ec0ff */
[----:B------:R-:W-:-:S02]  /*9d90*/  LOP3.LUT R21, R4, 0xffff, RZ, 0xc0, !PT ;  /* 0x0000ffff04157812 */ /* 0x000fc400078ec0ff */
[----:B------:R-:W-:Y:S02]  /*9da0*/  LOP3.LUT R4, R5, 0xffff, RZ, 0xc0, !PT ;  /* 0x0000ffff05047812 */ /* 0x000fe400078ec0ff */
[----:B------:R-:W-:Y:S02]  /*9db0*/  LOP3.LUT R5, R9, 0xffff, RZ, 0xc0, !PT ;  /* 0x0000ffff09057812 */ /* 0x000fe400078ec0ff */
[----:B------:R-:W-:Y:S02]  /*9dc0*/  PRMT R6, R21, 0x3340, R6 ;  /* 0x0000334015067816 */ /* 0x000fe40000000006 */
[----:B------:R-:W-:Y:S02]  /*9dd0*/  PRMT R9, R8, 0x3340, R1 ;  /* 0x0000334008097816 */ /* 0x000fe40000000001 */
[----:B------:R-:W-:Y:S02]  /*9de0*/  SHF.R.U32.HI R7, RZ, 0x8, R31 ;  /* 0x00000008ff077819 */ /* 0x000fe4000001161f */
[----:B------:R-:W-:-:S02]  /*9df0*/  PRMT R9, R6, 0x5410, R9 ;  /* 0x0000541006097816 */ /* 0x000fc40000000009 */
[----:B------:R-:W-:Y:S02]  /*9e00*/  LOP3.LUT R7, R7, 0xffff, RZ, 0xc0, !PT ;  /* 0x0000ffff07077812 */ /* 0x000fe400078ec0ff */
[----:B------:R-:W-:Y:S02]  /*9e10*/  PRMT R49, R9, 0x5210, R52 ;  /* 0x0000521009317816 */ /* 0x000fe40000000034 */
[----:B------:R-:W2:Y:S01]  /*9e20*/  LDL.LU R9, [R1+0x4] ;  /* 0x0000040001097983 */ /* 0x000ea20000300800 */
[----:B------:R-:W-:Y:S02]  /*9e30*/  PRMT R8, R4, 0x3340, R7 ;  /* 0x0000334004087816 */ /* 0x000fe40000000007 */
[----:B------:R-:W-:Y:S02]  /*9e40*/  PRMT R21, R5, 0x3340, R0 ;  /* 0x0000334005157816 */ /* 0x000fe40000000000 */
[----:B------:R-:W-:Y:S02]  /*9e50*/  PRMT R5, R13, 0x5410, R12 ;  /* 0x000054100d057816 */ /* 0x000fe4000000000c */
[----:B------:R-:W-:-:S02]  /*9e60*/  PRMT R7, R14, 0x5410, R17 ;  /* 0x000054100e077816 */ /* 0x000fc40000000011 */
[--C-:B------:R-:W-:Y:S02]  /*9e70*/  PRMT R4, R11, 0x4210, R36.reuse ;  /* 0x000042100b047816 */ /* 0x100fe40000000024 */
[----:B------:R-:W-:Y:S02]  /*9e80*/  PRMT R5, R5, 0x5210, R36 ;  /* 0x0000521005057816 */ /* 0x000fe40000000024 */
[--C-:B------:R-:W-:Y:S02]  /*9e90*/  PRMT R6, R15, 0x4210, R38.reuse ;  /* 0x000042100f067816 */ /* 0x100fe40000000026 */
[----:B------:R-:W-:Y:S01]  /*9ea0*/  PRMT R7, R7, 0x5210, R38 ;  /* 0x0000521007077816 */ /* 0x000fe20000000026 */
[----:B------:R-:W-:Y:S01]  /*9eb0*/  BAR.SYNC.DEFER_BLOCKING 0x0 ;  /* 0x0000000000007b1d */ /* 0x000fe20000010000 */
[----:B------:R-:W-:Y:S02]  /*9ec0*/  LEA R38, R0, UR60, 0x4 ;  /* 0x0000003c00267c11 */ /* 0x000fe4000f8e20ff */
[----:B------:R-:W-:-:S02]  /*9ed0*/  PRMT R21, R8, 0x5410, R21 ;  /* 0x0000541008157816 */ /* 0x000fc40000000015 */
[----:B------:R-:W-:Y:S02]  /*9ee0*/  LOP3.LUT R32, R3, 0x14, R2, 0xfe, !PT ;  /* 0x0000001403207812 */ /* 0x000fe400078efe02 */
[----:B------:R-:W-:Y:S02]  /*9ef0*/  PRMT R51, R21, 0x5210, R54 ;  /* 0x0000521015337816 */ /* 0x000fe40000000036 */
[C-C-:B------:R-:W-:Y:S02]  /*9f00*/  LOP3.LUT R28, R3.reuse, 0x22, R2.reuse, 0xfe, !PT ;  /* 0x00000022031c7812 */ /* 0x140fe400078efe02 */
[C-C-:B------:R-:W-:Y:S02]  /*9f10*/  LOP3.LUT R27, R3.reuse, 0x24, R2.reuse, 0xfe, !PT ;  /* 0x00000024031b7812 */ /* 0x140fe400078efe02 */
[C-C-:B------:R-:W-:Y:S02]  /*9f20*/  LOP3.LUT R23, R3.reuse, 0x2c, R2.reuse, 0xfe, !PT ;  /* 0x0000002c03177812 */ /* 0x140fe400078efe02 */
[----:B------:R-:W-:-:S02]  /*9f30*/  LOP3.LUT R19, R3, 0x34, R2, 0xfe, !PT ;  /* 0x0000003403137812 */ /* 0x000fc400078efe02 */
[C-C-:B------:R-:W-:Y:S02]  /*9f40*/  LOP3.LUT R46, R3.reuse, 0x3a, R2.reuse, 0xfe, !PT ;  /* 0x0000003a032e7812 */ /* 0x140fe400078efe02 */
[----:B0-----:R-:W-:Y:S02]  /*9f50*/  LEA.HI R108, R108, 0x3e, RZ, 0x1a ;  /* 0x0000003e6c6c7811 */ /* 0x001fe400078fd0ff */
[C---:B------:R-:W-:Y:S01]  /*9f60*/  LOP3.LUT R22, R3.reuse, R109, RZ, 0xfc, !PT ;  /* 0x0000006d03167212 */ /* 0x040fe200078efcff */
[----:B------:R0:W-:Y:S01]  /*9f70*/  STSM.16.M88.4 [R10], R4 ;  /* 0x000000040a007844 */ /* 0x0001e20000000200 */
[C---:B------:R-:W-:Y:S02]  /*9f80*/  LOP3.LUT R8, R3.reuse, R2, RZ, 0xfc, !PT ;  /* 0x0000000203087212 */ /* 0x040fe400078efcff */
[C-C-:B------:R-:W-:Y:S01]  /*9f90*/  LOP3.LUT R36, R3.reuse, 0xa, R2.reuse, 0xfe, !PT ;  /* 0x0000000a03247812 */ /* 0x140fe200078efe02 */
[----:B------:R-:W-:Y:S01]  /*9fa0*/  BAR.SYNC.DEFER_BLOCKING 0x0 ;  /* 0x0000000000007b1d */ /* 0x000fe20000010000 */
[----:B------:R-:W-:-:S02]  /*9fb0*/  LOP3.LUT R35, R3, 0xc, R2, 0xfe, !PT ;  /* 0x0000000c03237812 */ /* 0x000fc400078efe02 */
[C-C-:B------:R-:W-:Y:S02]  /*9fc0*/  LOP3.LUT R12, R3.reuse, 0x12, R2.reuse, 0xfe, !PT ;  /* 0x00000012030c7812 */ /* 0x140fe400078efe02 */
[C-C-:B------:R-:W-:Y:S02]  /*9fd0*/  LOP3.LUT R13, R3.reuse, 0x16, R2.reuse, 0xfe, !PT ;  /* 0x00000016030d7812 */ /* 0x140fe400078efe02 */
[C-C-:B------:R-:W-:Y:S02]  /*9fe0*/  LOP3.LUT R15, R3.reuse, 0x18, R2.reuse, 0xfe, !PT ;  /* 0x00000018030f7812 */ /* 0x140fe400078efe02 */
[C-C-:B------:R-:W-:Y:S02]  /*9ff0*/  LOP3.LUT R14, R3.reuse, 0x1a, R2.reuse, 0xfe, !PT ;  /* 0x0000001a030e7812 */ /* 0x140fe400078efe02 */
[C-C-:B------:R-:W-:Y:S02]  /*a000*/  LOP3.LUT R31, R3.reuse, 0x1c, R2.reuse, 0xfe, !PT ;  /* 0x0000001c031f7812 */ /* 0x140fe400078efe02 */
[----:B------:R-:W-:-:S02]  /*a010*/  LOP3.LUT R29, R3, 0x20, R2, 0xfe, !PT ;  /* 0x00000020031d7812 */ /* 0x000fc400078efe02 */
[C-C-:B------:R-:W-:Y:S02]  /*a020*/  LOP3.LUT R26, R3.reuse, 0x26, R2.reuse, 0xfe, !PT ;  /* 0x00000026031a7812 */ /* 0x140fe400078efe02 */
[C-C-:B------:R-:W-:Y:S02]  /*a030*/  LOP3.LUT R25, R3.reuse, 0x28, R2.reuse, 0xfe, !PT ;  /* 0x0000002803197812 */ /* 0x140fe400078efe02 */
[C-C-:B------:R-:W-:Y:S02]  /*a040*/  LOP3.LUT R24, R3.reuse, 0x2a, R2.reuse, 0xfe, !PT ;  /* 0x0000002a03187812 */ /* 0x140fe400078efe02 */
[C-C-:B------:R-:W-:Y:S02]  /*a050*/  LOP3.LUT R21, R3.reuse, 0x30, R2.reuse, 0xfe, !PT ;  /* 0x0000003003157812 */ /* 0x140fe400078efe02 */
[C---:B------:R-:W-:Y:S01]  /*a060*/  LOP3.LUT R0, R3.reuse, 0x3c, R2, 0xfe, !PT ;  /* 0x0000003c03007812 */ /* 0x040fe200078efe02 */
[----:B------:R-:W1:Y:S01]  /*a070*/  LDS.128 R40, [R38] ;  /* 0x0000000026287984 */ /* 0x000e620000000c00 */
[----:B------:R-:W-:-:S02]  /*a080*/  LOP3.LUT R17, R3, R108, RZ, 0xfc, !PT ;  /* 0x0000006c03117212 */ /* 0x000fc400078efcff */
[C-C-:B0-----:R-:W-:Y:S01]  /*a090*/  LOP3.LUT R6, R3.reuse, 0x2, R2.reuse, 0xfe, !PT ;  /* 0x0000000203067812 */ /* 0x141fe200078efe02 */
[----:B------:R-:W-:Y:S01]  /*a0a0*/  BAR.SYNC.DEFER_BLOCKING 0x0 ;  /* 0x0000000000007b1d */ /* 0x000fe20000010000 */
[C-C-:B------:R-:W-:Y:S02]  /*a0b0*/  LOP3.LUT R5, R3.reuse, 0x4, R2.reuse, 0xfe, !PT ;  /* 0x0000000403057812 */ /* 0x140fe400078efe02 */
[C-C-:B------:R-:W-:Y:S02]  /*a0c0*/  LOP3.LUT R4, R3.reuse, 0x6, R2.reuse, 0xfe, !PT ;  /* 0x0000000603047812 */ /* 0x140fe400078efe02 */
[----:B------:R-:W-:Y:S02]  /*a0d0*/  LOP3.LUT R7, R3, 0x8, R2, 0xfe, !PT ;  /* 0x0000000803077812 */ /* 0x000fe400078efe02 */
[C---:B------:R-:W-:Y:S02]  /*a0e0*/  LEA.HI R108, R107.reuse, 0x1e, RZ, 0x1a ;  /* 0x0000001e6b6c7811 */ /* 0x040fe400078fd0ff */
[----:B------:R-:W-:-:S02]  /*a0f0*/  LEA.HI R107, R107, 0xe, RZ, 0x1a ;  /* 0x0000000e6b6b7811 */ /* 0x000fc400078fd0ff */
[C---:B------:R-:W-:Y:S02]  /*a100*/  LOP3.LUT R30, R3.reuse, R108, RZ, 0xfc, !PT ;  /* 0x0000006c031e7212 */ /* 0x040fe400078efcff */
[----:B------:R-:W-:Y:S01]  /*a110*/  LOP3.LUT R34, R3, R107, RZ, 0xfc, !PT ;  /* 0x0000006b03227212 */ /* 0x000fe200078efcff */
[----:B------:R0:W-:Y:S01]  /*a120*/  STSM.16.M88.4 [R10], R48 ;  /* 0x000000300a007844 */ /* 0x0001e20000000200 */
[C---:B-1----:R-:W-:Y:S02]  /*a130*/  PRMT R47, R40.reuse, 0x7773, RZ ;  /* 0x00007773282f7816 */ /* 0x042fe400000000ff */
[C---:B------:R-:W-:Y:S02]  /*a140*/  PRMT R55, R40.reuse, 0x7772, RZ ;  /* 0x0000777228377816 */ /* 0x040fe400000000ff */
[C---:B------:R-:W-:Y:S02]  /*a150*/  PRMT R63, R40.reuse, 0x7771, RZ ;  /* 0x00007771283f7816 */ /* 0x040fe400000000ff */
[----:B------:R-:W-:-:S02]  /*a160*/  PRMT R69, R40, 0x7770, RZ ;  /* 0x0000777028457816 */ /* 0x000fc400000000ff */
[----:B------:R-:W-:Y:S02]  /*a170*/  PRMT R67, R41, 0x7770, RZ ;  /* 0x0000777029437816 */ /* 0x000fe400000000ff */
[----:B------:R-:W-:Y:S02]  /*a180*/  PRMT R65, R42, 0x7770, RZ ;  /* 0x000077702a417816 */ /* 0x000fe400000000ff */
[C---:B------:R-:W-:Y:S02]  /*a190*/  PRMT R39, R43.reuse, 0x7773, RZ ;  /* 0x000077732b277816 */ /* 0x040fe400000000ff */
[C---:B0-----:R-:W-:Y:S02]  /*a1a0*/  PRMT R49, R43.reuse, 0x7772, RZ ;  /* 0x000077722b317816 */ /* 0x041fe400000000ff */
[C---:B------:R-:W-:Y:S02]  /*a1b0*/  PRMT R57, R43.reuse, 0x7771, RZ ;  /* 0x000077712b397816 */ /* 0x040fe400000000ff */
[----:B------:R-:W-:-:S02]  /*a1c0*/  PRMT R43, R43, 0x7770, RZ ;  /* 0x000077702b2b7816 */ /* 0x000fc400000000ff */
[C---:B------:R-:W-:Y:S02]  /*a1d0*/  PRMT R61, R41.reuse, 0x7771, RZ ;  /* 0x00007771293d7816 */ /* 0x040fe400000000ff */
[C---:B------:R-:W-:Y:S02]  /*a1e0*/  PRMT R59, R42.reuse, 0x7771, RZ ;  /* 0x000077712a3b7816 */ /* 0x040fe400000000ff */
[C---:B------:R-:W-:Y:S02]  /*a1f0*/  PRMT R53, R41.reuse, 0x7772, RZ ;  /* 0x0000777229357816 */ /* 0x040fe400000000ff */
[C---:B------:R-:W-:Y:S02]  /*a200*/  PRMT R51, R42.reuse, 0x7772, RZ ;  /* 0x000077722a337816 */ /* 0x040fe400000000ff */
[----:B------:R-:W-:Y:S02]  /*a210*/  PRMT R45, R41, 0x7773, RZ ;  /* 0x00007773292d7816 */ /* 0x000fe400000000ff */
[----:B------:R-:W-:Y:S01]  /*a220*/  PRMT R41, R42, 0x7773, RZ ;  /* 0x000077732a297816 */ /* 0x000fe200000000ff */
[----:B------:R-:W-:Y:S01]  /*a230*/  BAR.SYNC.DEFER_BLOCKING 0x0 ;  /* 0x0000000000007b1d */ /* 0x000fe20000010000 */
[C---:B--2---:R-:W-:Y:S01]  /*a240*/  ISETP.GE.AND P0, PT, R9.reuse, UR6, PT ;  /* 0x0000000609007c0c */ /* 0x044fe2000bf06270 */
[----:B------:R-:W-:-:S04]  /*a250*/  IMAD R2, R9, UR4, RZ ;  /* 0x0000000409027c24 */ /* 0x000fc8000f8e02ff */
[----:B------:R-:W-:Y:S01]  /*a260*/  ULDC UR6, c[0x0][0x248] ;  /* 0x0000920000067ab9 */ /* 0x000fe20000000800 */
[----:B------:R-:W-:Y:S01]  /*a270*/  ULDC.64 UR4, c[0x0][0x220] ;  /* 0x0000880000047ab9 */ /* 0x000fe20000000a00 */
[C---:B------:R-:W-:Y:S01]  /*a280*/  ISETP.LT.AND P4, PT, R8.reuse, UR7, !P0 ;  /* 0x0000000708007c0c */ /* 0x040fe2000c781270 */
[----:B------:R-:W-:Y:S01]  /*a290*/  IMAD R8, R8, UR6, RZ ;  /* 0x0000000608087c24 */ /* 0x000fe2000f8e02ff */
[----:B------:R-:W-:-:S04]  /*a2a0*/  IADD3 R44, P1, R2, UR4, RZ ;  /* 0x00000004022c7c10 */ /* 0x000fc8000ff3e0ff */
[----:B------:R-:W-:Y:S02]  /*a2b0*/  LEA.HI.X.SX32 R40, R2, UR5, 0x1, P1 ;  /* 0x0000000502287c11 */ /* 0x000fe400088f0eff */
[----:B------:R-:W-:Y:S01]  /*a2c0*/  IADD3 R2, P2, R8, R44, RZ ;  /* 0x0000002c08027210 */ /* 0x000fe20007f5e0ff */
[C---:B------:R-:W-:Y:S01]  /*a2d0*/  IMAD R9, R6.reuse, UR6, RZ ;  /* 0x0000000606097c24 */ /* 0x040fe2000f8e02ff */
[----:B------:R-:W-:Y:S01]  /*a2e0*/  ISETP.LT.AND P3, PT, R6, UR7, !P0 ;  /* 0x0000000706007c0c */ /* 0x000fe2000c761270 */
[C---:B------:R-:W-:Y:S01]  /*a2f0*/  IMAD R10, R5.reuse, UR6, RZ ;  /* 0x00000006050a7c24 */ /* 0x040fe2000f8e02ff */
[----:B------:R-:W-:Y:S01]  /*a300*/  LEA.HI.X.SX32 R3, R8, R40, 0x1, P2 ;  /* 0x0000002808037211 */ /* 0x000fe200010f0eff */
[C---:B------:R-:W-:Y:S01]  /*a310*/  IMAD R11, R4.reuse, UR6, RZ ;  /* 0x00000006040b7c24 */ /* 0x040fe2000f8e02ff */
[----:B------:R-:W-:Y:S02]  /*a320*/  ISETP.LT.AND P1, PT, R5, UR7, !P0 ;  /* 0x0000000705007c0c */ /* 0x000fe4000c721270 */
[----:B------:R-:W-:Y:S01]  /*a330*/  ISETP.LT.AND P2, PT, R4, UR7, !P0 ;  /* 0x0000000704007c0c */ /* 0x000fe2000c741270 */
[----:B------:R0:W-:Y:S01]  /*a340*/  @P4 STG.E.U8 desc[UR40][R2.64], R69 ;  /* 0x0000004502004986 */ /* 0x0001e2000c101128 */
[----:B------:R-:W-:-:S02]  /*a350*/  IADD3 R4, P6, R9, R44, RZ ;  /* 0x0000002c09047210 */ /* 0x000fc40007fde0ff */
[CC--:B------:R-:W-:Y:S02]  /*a360*/  IADD3 R6, P4, R10.reuse, R44.reuse, RZ ;  /* 0x0000002c0a067210 */ /* 0x0c0fe40007f9e0ff */
[----:B------:R-:W-:Y:S01]  /*a370*/  IADD3 R8, P5, R11, R44, RZ ;  /* 0x0000002c0b087210 */ /* 0x000fe20007fbe0ff */
[----:B------:R-:W-:Y:S01]  /*a380*/  IMAD R37, R7, UR6, RZ ;  /* 0x0000000607257c24 */ /* 0x000fe2000f8e02ff */
[-C--:B------:R-:W-:Y:S02]  /*a390*/  LEA.HI.X.SX32 R5, R9, R40.reuse, 0x1, P6 ;  /* 0x0000002809057211 */ /* 0x080fe400030f0eff */
[----:B------:R-:W-:Y:S02]  /*a3a0*/  ISETP.LT.AND P6, PT, R7, UR7, !P0 ;  /* 0x0000000707007c0c */ /* 0x000fe4000c7c1270 */
[-C--:B------:R-:W-:Y:S02]  /*a3b0*/  LEA.HI.X.SX32 R7, R10, R40.reuse, 0x1, P4 ;  /* 0x000000280a077211 */ /* 0x080fe400020f0eff */
[----:B------:R-:W-:-:S02]  /*a3c0*/  LEA.HI.X.SX32 R9, R11, R40, 0x1, P5 ;  /* 0x000000280b097211 */ /* 0x000fc400028f0eff */
[C---:B------:R-:W-:Y:S01]  /*a3d0*/  ISETP.LT.AND P4, PT, R36.reuse, UR7, !P0 ;  /* 0x0000000724007c0c */ /* 0x040fe2000c781270 */
[----:B------:R-:W-:Y:S01]  /*a3e0*/  IMAD R36, R36, UR6, RZ ;  /* 0x0000000624247c24 */ /* 0x000fe2000f8e02ff */
[----:B------:R1:W-:Y:S01]  /*a3f0*/  @P3 STG.E.U8 desc[UR40][R4.64], R67 ;  /* 0x0000004304003986 */ /* 0x0003e2000c101128 */
[----:B------:R-:W-:-:S03]  /*a400*/  IADD3 R10, P3, R37, R44, RZ ;  /* 0x0000002c250a7210 */ /* 0x000fc60007f7e0ff */
[----:B------:R-:W-:Y:S01]  /*a410*/  @P1 STG.E.U8 desc[UR40][R6.64], R65 ;  /* 0x0000004106001986 */ /* 0x000fe2000c101128 */
[----:B------:R-:W-:-:S03]  /*a420*/  LEA.HI.X.SX32 R11, R37, R40, 0x1, P3 ;  /* 0x00000028250b7211 */ /* 0x000fc600018f0eff */
[----:B------:R2:W-:Y:S01]  /*a430*/  @P2 STG.E.U8 desc[UR40][R8.64], R43 ;  /* 0x0000002b08002986 */ /* 0x0005e2000c101128 */
[----:B0-----:R-:W-:Y:S02]  /*a440*/  IADD3 R2, P2, R36, R44, RZ ;  /* 0x0000002c24027210 */ /* 0x001fe40007f5e0ff */
[C---:B------:R-:W-:Y:S01]  /*a450*/  ISETP.LT.AND P3, PT, R35.reuse, UR7, !P0 ;  /* 0x0000000723007c0c */ /* 0x040fe2000c761270 */
[----:B------:R-:W-:Y:S01]  /*a460*/  IMAD R35, R35, UR6, RZ ;  /* 0x0000000623237c24 */ /* 0x000fe2000f8e02ff */
[C---:B------:R-:W-:Y:S01]  /*a470*/  ISETP.LT.AND P1, PT, R34.reuse, UR7, !P0 ;  /* 0x0000000722007c0c */ /* 0x040fe2000c721270 */
[----:B------:R-:W-:Y:S01]  /*a480*/  IMAD R34, R34, UR6, RZ ;  /* 0x0000000622227c24 */ /* 0x000fe2000f8e02ff */
[----:B------:R-:W-:Y:S02]  /*a490*/  LEA.HI.X.SX32 R3, R36, R40, 0x1, P2 ;  /* 0x0000002824037211 */ /* 0x000fe400010f0eff */
[C---:B------:R-:W-:Y:S01]  /*a4a0*/  ISETP.LT.AND P2, PT, R33.reuse, UR7, !P0 ;  /* 0x0000000721007c0c */ /* 0x040fe2000c741270 */
[----:B------:R-:W-:Y:S01]  /*a4b0*/  IMAD R33, R33, UR6, RZ ;  /* 0x0000000621217c24 */ /* 0x000fe2000f8e02ff */
[-C--:B-1----:R-:W-:Y:S01]  /*a4c0*/  IADD3 R4, P5, R35, R44.reuse, RZ ;  /* 0x0000002c23047210 */ /* 0x082fe20007fbe0ff */
[----:B------:R0:W-:Y:S01]  /*a4d0*/  @P6 STG.E.U8 desc[UR40][R10.64], R63 ;  /* 0x0000003f0a006986 */ /* 0x0001e2000c101128 */
[----:B--2---:R-:W-:-:S03]  /*a4e0*/  IADD3 R8, P6, R34, R44, RZ ;  /* 0x0000002c22087210 */ /* 0x004fc60007fde0ff */
[----:B------:R-:W-:Y:S01]  /*a4f0*/  @P4 STG.E.U8 desc[UR40][R2.64], R61 ;  /* 0x0000003d02004986 */ /* 0x000fe2000c101128 */
[-C--:B------:R-:W-:Y:S01]  /*a500*/  LEA.HI.X.SX32 R5, R35, R40.reuse, 0x1, P5 ;  /* 0x0000002823057211 */ /* 0x080fe200028f0eff */
[----:B------:R-:W-:Y:S01]  /*a510*/  IMAD R6, R12, UR6, RZ ;  /* 0x000000060c067c24 */ /* 0x000fe2000f8e02ff */
[----:B------:R-:W-:Y:S02]  /*a520*/  LEA.HI.X.SX32 R9, R34, R40, 0x1, P6 ;  /* 0x0000002822097211 */ /* 0x000fe400030f0eff */
[C---:B0-----:R-:W-:Y:S01]  /*a530*/  IADD3 R10, P4, R33.reuse, R44, RZ ;  /* 0x0000002c210a7210 */ /* 0x041fe20007f9e0ff */
[----:B------:R-:W-:Y:S01]  /*a540*/  @P3 STG.E.U8 desc[UR40][R4.64], R59 ;  /* 0x0000003b04003986 */ /* 0x000fe2000c101128 */
[----:B------:R-:W-:Y:S02]  /*a550*/  ISETP.LT.AND P5, PT, R12, UR7, !P0 ;  /* 0x000000070c007c0c */ /* 0x000fe4000c7a1270 */
[----:B------:R-:W-:Y:S01]  /*a560*/  LEA.HI.X.SX32 R11, R33, R40, 0x1, P4 ;  /* 0x00000028210b7211 */ /* 0x000fe200020f0eff */
[----:B------:R0:W-:Y:S01]  /*a570*/  @P1 STG.E.U8 desc[UR40][R8.64], R57 ;  /* 0x0000003908001986 */ /* 0x0001e2000c101128 */
[----:B------:R-:W-:Y:S01]  /*a580*/  IADD3 R12, P3, R6, R44, RZ ;  /* 0x0000002c060c7210 */ /* 0x000fe20007f7e0ff */
[----:B------:R-:W-:-:S02]  /*a590*/  IMAD R33, R13, UR6, RZ ;  /* 0x000000060d217c24 */ /* 0x000fc4000f8e02ff */
[----:B------:R1:W-:Y:S01]  /*a5a0*/  @P2 STG.E.U8 desc[UR40][R10.64], R55 ;  /* 0x000000370a002986 */ /* 0x0003e2000c101128 */
[----:B------:R-:W-:Y:S02]  /*a5b0*/  ISETP.LT.AND P2, PT, R13, UR7, !P0 ;  /* 0x000000070d007c0c */ /* 0x000fe4000c741270 */
[----:B------:R-:W-:Y:S02]  /*a5c0*/  LEA.HI.X.SX32 R13, R6, R40, 0x1, P3 ;  /* 0x00000028060d7211 */ /* 0x000fe400018f0eff */
[----:B------:R-:W2:Y:S01]  /*a5d0*/  LDS.128 R4, [R38] ;  /* 0x0000000026047984 */ /* 0x000ea20000000c00 */
[C---:B------:R-:W-:Y:S01]  /*a5e0*/  ISETP.LT.AND P1, PT, R32.reuse, UR7, !P0 ;  /* 0x0000000720007c0c */ /* 0x040fe2000c721270 */
[----:B------:R-:W-:Y:S01]  /*a5f0*/  IMAD R32, R32, UR6, RZ ;  /* 0x0000000620207c24 */ /* 0x000fe2000f8e02ff */
[C---:B------:R-:W-:Y:S01]  /*a600*/  ISETP.LT.AND P3, PT, R15.reuse, UR7, !P0 ;  /* 0x000000070f007c0c */ /* 0x040fe2000c761270 */
[----:B------:R-:W-:Y:S01]  /*a610*/  IMAD R15, R15, UR6, RZ ;  /* 0x000000060f0f7c24 */ /* 0x000fe2000f8e02ff */
[----:B------:R3:W-:Y:S01]  /*a620*/  @P5 STG.E.U8 desc[UR40][R12.64], R53 ;  /* 0x000000350c005986 */ /* 0x0007e2000c101128 */
[----:B0-----:R-:W-:-:S02]  /*a630*/  IADD3 R8, P6, R33, R44, RZ ;  /* 0x0000002c21087210 */ /* 0x001fc40007fde0ff */
[CC--:B------:R-:W-:Y:S02]  /*a640*/  IADD3 R2, P4, R32.reuse, R44.reuse, RZ ;  /* 0x0000002c20027210 */ /* 0x0c0fe40007f9e0ff */
[----:B-1----:R-:W-:Y:S02]  /*a650*/  IADD3 R10, P5, R15, R44, RZ ;  /* 0x0000002c0f0a7210 */ /* 0x002fe40007fbe0ff */
[-C--:B------:R-:W-:Y:S01]  /*a660*/  LEA.HI.X.SX32 R3, R32, R40.reuse, 0x1, P4 ;  /* 0x0000002820037211 */ /* 0x080fe200020f0eff */
[C---:B------:R-:W-:Y:S01]  /*a670*/  IMAD R32, R14.reuse, UR6, RZ ;  /* 0x000000060e207c24 */ /* 0x040fe2000f8e02ff */
[-C--:B------:R-:W-:Y:S02]  /*a680*/  LEA.HI.X.SX32 R9, R33, R40.reuse, 0x1, P6 ;  /* 0x0000002821097211 */ /* 0x080fe400030f0eff */
[----:B------:R-:W-:Y:S02]  /*a690*/  LEA.HI.X.SX32 R11, R15, R40, 0x1, P5 ;  /* 0x000000280f0b7211 */ /* 0x000fe400028f0eff */
[----:B------:R-:W-:Y:S01]  /*a6a0*/  ISETP.LT.AND P4, PT, R14, UR7, !P0 ;  /* 0x000000070e007c0c */ /* 0x000fe2000c781270 */
[----:B------:R0:W-:Y:S01]  /*a6b0*/  @P1 STG.E.U8 desc[UR40][R2.64], R51 ;  /* 0x0000003302001986 */ /* 0x0001e2000c101128 */
[----:B------:R-:W-:-:S03]  /*a6c0*/  IADD3 R14, P1, R32, R44, RZ ;  /* 0x0000002c200e7210 */ /* 0x000fc60007f3e0ff */
[----:B------:R1:W-:Y:S01]  /*a6d0*/  @P2 STG.E.U8 desc[UR40][R8.64], R49 ;  /* 0x0000003108002986 */ /* 0x0003e2000c101128 */
[----:B------:R-:W-:-:S03]  /*a6e0*/  ISETP.LT.AND P2, PT, R30, UR7, !P0 ;  /* 0x000000071e007c0c */ /* 0x000fc6000c741270 */
[----:B------:R4:W-:Y:S01]  /*a6f0*/  @P3 STG.E.U8 desc[UR40][R10.64], R47 ;  /* 0x0000002f0a003986 */ /* 0x0009e2000c101128 */
[C---:B------:R-:W-:Y:S01]  /*a700*/  ISETP.LT.AND P3, PT, R31.reuse, UR7, !P0 ;  /* 0x000000071f007c0c */ /* 0x040fe2000c761270 */
[----:B------:R-:W-:Y:S01]  /*a710*/  IMAD R31, R31, UR6, RZ ;  /* 0x000000061f1f7c24 */ /* 0x000fe2000f8e02ff */
[----:B------:R-:W-:Y:S01]  /*a720*/  LEA.HI.X.SX32 R15, R32, R40, 0x1, P1 ;  /* 0x00000028200f7211 */ /* 0x000fe200008f0eff */
[----:B------:R-:W-:-:S03]  /*a730*/  IMAD R30, R30, UR6, RZ ;  /* 0x000000061e1e7c24 */ /* 0x000fc6000f8e02ff */
[-C--:B---3--:R-:W-:Y:S01]  /*a740*/  IADD3 R12, P1, R31, R44.reuse, RZ ;  /* 0x0000002c1f0c7210 */ /* 0x088fe20007f3e0ff */
[----:B------:R3:W-:Y:S01]  /*a750*/  @P4 STG.E.U8 desc[UR40][R14.64], R45 ;  /* 0x0000002d0e004986 */ /* 0x0007e2000c101128 */
[----:B0-----:R-:W-:Y:S02]  /*a760*/  IADD3 R2, P5, R30, R44, RZ ;  /* 0x0000002c1e027210 */ /* 0x001fe40007fbe0ff */
[C---:B------:R-:W-:Y:S01]  /*a770*/  ISETP.LT.AND P4, PT, R29.reuse, UR7, !P0 ;  /* 0x000000071d007c0c */ /* 0x040fe2000c781270 */
[----:B------:R-:W-:Y:S01]  /*a780*/  IMAD R29, R29, UR6, RZ ;  /* 0x000000061d1d7c24 */ /* 0x000fe2000f8e02ff */
[-C--:B------:R-:W-:Y:S02]  /*a790*/  LEA.HI.X.SX32 R13, R31, R40.reuse, 0x1, P1 ;  /* 0x000000281f0d7211 */ /* 0x080fe400008f0eff */
[C---:B------:R-:W-:Y:S01]  /*a7a0*/  ISETP.LT.AND P1, PT, R28.reuse, UR7, !P0 ;  /* 0x000000071c007c0c */ /* 0x040fe2000c721270 */
[----:B------:R-:W-:Y:S01]  /*a7b0*/  IMAD R28, R28, UR6, RZ ;  /* 0x000000061c1c7c24 */ /* 0x000fe2000f8e02ff */
[----:B------:R-:W-:Y:S01]  /*a7c0*/  LEA.HI.X.SX32 R3, R30, R40, 0x1, P5 ;  /* 0x000000281e037211 */ /* 0x000fe200028f0eff */
[----:B------:R0:W-:Y:S01]  /*a7d0*/  @P3 STG.E.U8 desc[UR40][R12.64], R41 ;  /* 0x000000290c003986 */ /* 0x0001e2000c101128 */
[----:B-1----:R-:W-:-:S02]  /*a7e0*/  IADD3 R8, P6, R29, R44, RZ ;  /* 0x0000002c1d087210 */ /* 0x002fc40007fde0ff */
[----:B----4-:R-:W-:Y:S01]  /*a7f0*/  IADD3 R10, P3, R28, R44, RZ ;  /* 0x0000002c1c0a7210 */ /* 0x010fe20007f7e0ff */
[----:B------:R-:W-:Y:S01]  /*a800*/  @P2 STG.E.U8 desc[UR40][R2.64], R39 ;  /* 0x0000002702002986 */ /* 0x000fe2000c101128 */
[C---:B------:R-:W-:Y:S01]  /*a810*/  ISETP.LT.AND P2, PT, R27.reuse, UR7, !P0 ;  /* 0x000000071b007c0c */ /* 0x040fe2000c741270 */
[----:B------:R-:W-:Y:S01]  /*a820*/  IMAD R27, R27, UR6, RZ ;  /* 0x000000061b1b7c24 */ /* 0x000fe2000f8e02ff */
[-C--:B------:R-:W-:Y:S02]  /*a830*/  LEA.HI.X.SX32 R9, R29, R40.reuse, 0x1, P6 ;  /* 0x000000281d097211 */ /* 0x080fe400030f0eff */
[----:B--2---:R-:W-:Y:S02]  /*a840*/  PRMT R29, R4, 0x7770, RZ ;  /* 0x00007770041d7816 */ /* 0x004fe400000000ff */
[----:B------:R-:W-:Y:S02]  /*a850*/  LEA.HI.X.SX32 R11, R28, R40, 0x1, P3 ;  /* 0x000000281c0b7211 */ /* 0x000fe400018f0eff */
[----:B---3--:R-:W-:-:S02]  /*a860*/  PRMT R15, R5, 0x7770, RZ ;  /* 0x00007770050f7816 */ /* 0x008fc400000000ff */
[C---:B0-----:R-:W-:Y:S01]  /*a870*/  IADD3 R12, P6, R27.reuse, R44, RZ ;  /* 0x0000002c1b0c7210 */ /* 0x041fe20007fde0ff */
[----:B------:R0:W-:Y:S01]  /*a880*/  @P4 STG.E.U8 desc[UR40][R8.64], R29 ;  /* 0x0000001d08004986 */ /* 0x0001e2000c101128 */
[----:B------:R-:W-:Y:S02]  /*a890*/  ISETP.LT.AND P4, PT, R26, UR7, !P0 ;  /* 0x000000071a007c0c */ /* 0x000fe4000c781270 */
[----:B------:R-:W-:Y:S01]  /*a8a0*/  LEA.HI.X.SX32 R13, R27, R40, 0x1, P6 ;  /* 0x000000281b0d7211 */ /* 0x000fe200030f0eff */
[----:B------:R1:W-:Y:S01]  /*a8b0*/  @P1 STG.E.U8 desc[UR40][R10.64], R15 ;  /* 0x0000000f0a001986 */ /* 0x0003e2000c101128 */
[C---:B------:R-:W-:Y:S01]  /*a8c0*/  ISETP.LT.AND P1, PT, R24.reuse, UR7, !P0 ;  /* 0x0000000718007c0c */ /* 0x040fe2000c721270 */
[----:B------:R-:W-:Y:S01]  /*a8d0*/  IMAD R24, R24, UR6, RZ ;  /* 0x0000000618187c24 */ /* 0x000fe2000f8e02ff */
[C---:B------:R-:W-:Y:S01]  /*a8e0*/  ISETP.LT.AND P3, PT, R25.reuse, UR7, !P0 ;  /* 0x0000000719007c0c */ /* 0x040fe2000c761270 */
[----:B------:R-:W-:Y:S01]  /*a8f0*/  IMAD R26, R26, UR6, RZ ;  /* 0x000000061a1a7c24 */ /* 0x000fe2000f8e02ff */
[----:B0-----:R-:W-:Y:S01]  /*a900*/  PRMT R29, R6, 0x7770, RZ ;  /* 0x00007770061d7816 */ /* 0x001fe200000000ff */
[----:B------:R-:W-:-:S03]  /*a910*/  IMAD R25, R25, UR6, RZ ;  /* 0x0000000619197c24 */ /* 0x000fc6000f8e02ff */
[-C--:B------:R-:W-:Y:S01]  /*a920*/  IADD3 R2, P5, R26, R44.reuse, RZ ;  /* 0x0000002c1a027210 */ /* 0x080fe20007fbe0ff */
[----:B------:R0:W-:Y:S01]  /*a930*/  @P2 STG.E.U8 desc[UR40][R12.64], R29 ;  /* 0x0000001d0c002986 */ /* 0x0001e2000c101128 */
[CC--:B-1----:R-:W-:Y:S02]  /*a940*/  IADD3 R10, P2, R24.reuse, R44.reuse, RZ ;  /* 0x0000002c180a7210 */ /* 0x0c2fe40007f5e0ff */
[----:B------:R-:W-:Y:S02]  /*a950*/  IADD3 R8, P6, R25, R44, RZ ;  /* 0x0000002c19087210 */ /* 0x000fe40007fde0ff */
[-C--:B------:R-:W-:Y:S02]  /*a960*/  LEA.HI.X.SX32 R11, R24, R40.reuse, 0x1, P2 ;  /* 0x00000028180b7211 */ /* 0x080fe400010f0eff */
[----:B------:R-:W-:Y:S02]  /*a970*/  LEA.HI.X.SX32 R3, R26, R40, 0x1, P5 ;  /* 0x000000281a037211 */ /* 0x000fe400028f0eff */
[----:B------:R-:W-:-:S02]  /*a980*/  PRMT R27, R7, 0x7770, RZ ;  /* 0x00007770071b7816 */ /* 0x000fc400000000ff */
[C---:B------:R-:W-:Y:S01]  /*a990*/  ISETP.LT.AND P2, PT, R23.reuse, UR7, !P0 ;  /* 0x0000000717007c0c */ /* 0x040fe2000c741270 */
[----:B------:R-:W-:Y:S01]  /*a9a0*/  IMAD R23, R23, UR6, RZ ;  /* 0x0000000617177c24 */ /* 0x000fe2000f8e02ff */
[----:B------:R-:W-:Y:S02]  /*a9b0*/  LEA.HI.X.SX32 R9, R25, R40, 0x1, P6 ;  /* 0x0000002819097211 */ /* 0x000fe400030f0eff */
[----:B------:R-:W-:Y:S02]  /*a9c0*/  PRMT R15, R4, 0x7771, RZ ;  /* 0x00007771040f7816 */ /* 0x000fe400000000ff */
[----:B------:R-:W-:Y:S01]  /*a9d0*/  PRMT R25, R5, 0x7771, RZ ;  /* 0x0000777105197816 */ /* 0x000fe200000000ff */
[----:B------:R-:W-:Y:S01]  /*a9e0*/  @P4 STG.E.U8 desc[UR40][R2.64], R27 ;  /* 0x0000001b02004986 */ /* 0x000fe2000c101128 */
[----:B0-----:R-:W-:-:S03]  /*a9f0*/  IADD3 R12, P5, R23, R44, RZ ;  /* 0x0000002c170c7210 */ /* 0x001fc60007fbe0ff */
[----:B------:R0:W-:Y:S01]  /*aa00*/  @P3 STG.E.U8 desc[UR40][R8.64], R15 ;  /* 0x0000000f08003986 */ /* 0x0001e2000c101128 */
[----:B------:R-:W-:-:S03]  /*aa10*/  ISETP.LT.AND P3, PT, R21, UR7, !P0 ;  /* 0x0000000715007c0c */ /* 0x000fc6000c761270 */
[----:B------:R1:W-:Y:S01]  /*aa20*/  @P1 STG.E.U8 desc[UR40][R10.64], R25 ;  /* 0x000000190a001986 */ /* 0x0003e2000c101128 */
[C---:B------:R-:W-:Y:S01]  /*aa30*/  ISETP.LT.AND P1, PT, R22.reuse, UR7, !P0 ;  /* 0x0000000716007c0c */ /* 0x040fe2000c721270 */
[----:B------:R-:W-:Y:S01]  /*aa40*/  IMAD R22, R22, UR6, RZ ;  /* 0x0000000616167c24 */ /* 0x000fe2000f8e02ff */
[C---:B------:R-:W-:Y:S01]  /*aa50*/  ISETP.LT.AND P4, PT, R20.reuse, UR7, !P0 ;  /* 0x0000000714007c0c */ /* 0x040fe2000c781270 */
[----:B------:R-:W-:Y:S01]  /*aa60*/  IMAD R21, R21, UR6, RZ ;  /* 0x0000000615157c24 */ /* 0x000fe2000f8e02ff */
[----:B------:R-:W-:Y:S01]  /*aa70*/  LEA.HI.X.SX32 R13, R23, R40, 0x1, P5 ;  /* 0x00000028170d7211 */ /* 0x000fe200028f0eff */
[----:B------:R-:W-:Y:S01]  /*aa80*/  IMAD R20, R20, UR6, RZ ;  /* 0x0000000614147c24 */ /* 0x000fe2000f8e02ff */
[----:B0-----:R-:W-:Y:S02]  /*aa90*/  PRMT R15, R6, 0x7771, RZ ;  /* 0x00007771060f7816 */ /* 0x001fe400000000ff */
[-C--:B------:R-:W-:Y:S02]  /*aaa0*/  IADD3 R2, P6, R22, R44.reuse, RZ ;  /* 0x0000002c16027210 */ /* 0x080fe40007fde0ff */
[-C--:B------:R-:W-:Y:S01]  /*aab0*/  IADD3 R8, P5, R21, R44.reuse, RZ ;  /* 0x0000002c15087210 */ /* 0x080fe20007fbe0ff */
[----:B------:R0:W-:Y:S01]  /*aac0*/  @P2 STG.E.U8 desc[UR40][R12.64], R15 ;  /* 0x0000000f0c002986 */ /* 0x0001e2000c101128 */
[----:B-1----:R-:W-:-:S02]  /*aad0*/  IADD3 R10, P2, R20, R44, RZ ;  /* 0x0000002c140a7210 */ /* 0x002fc40007f5e0ff */
[-C--:B------:R-:W-:Y:S02]  /*aae0*/  LEA.HI.X.SX32 R3, R22, R40.reuse, 0x1, P6 ;  /* 0x0000002816037211 */ /* 0x080fe400030f0eff */
[----:B------:R-:W-:Y:S02]  /*aaf0*/  PRMT R25, R7, 0x7771, RZ ;  /* 0x0000777107197816 */ /* 0x000fe400000000ff */
[-C--:B------:R-:W-:Y:S02]  /*ab00*/  LEA.HI.X.SX32 R9, R21, R40.reuse, 0x1, P5 ;  /* 0x0000002815097211 */ /* 0x080fe400028f0eff */
[----:B------:R-:W-:Y:S02]  /*ab10*/  PRMT R23, R4, 0x7772, RZ ;  /* 0x0000777204177816 */ /* 0x000fe400000000ff */
[----:B------:R-:W-:Y:S02]  /*ab20*/  LEA.HI.X.SX32 R11, R20, R40, 0x1, P2 ;  /* 0x00000028140b7211 */ /* 0x000fe400010f0eff */
[----:B------:R-:W-:Y:S01]  /*ab30*/  PRMT R21, R5, 0x7772, RZ ;  /* 0x0000777205157816 */ /* 0x000fe200000000ff */
[----:B------:R-:W-:Y:S04]  /*ab40*/  @P1 STG.E.U8 desc[UR40][R2.64], R25 ;  /* 0x0000001902001986 */ /* 0x000fe8000c101128 */
[----:B------:R1:W-:Y:S04]  /*ab50*/  @P3 STG.E.U8 desc[UR40][R8.64], R23 ;  /* 0x0000001708003986 */ /* 0x0003e8000c101128 */
[----:B------:R2:W-:Y:S01]  /*ab60*/  @P4 STG.E.U8 desc[UR40][R10.64], R21 ;  /* 0x000000150a004986 */ /* 0x0005e2000c101128 */
[C---:B------:R-:W-:Y:S01]  /*ab70*/  ISETP.LT.AND P4, PT, R18.reuse, UR7, !P0 ;  /* 0x0000000712007c0c */ /* 0x040fe2000c781270 */
[----:B------:R-:W-:Y:S01]  /*ab80*/  IMAD R18, R18, UR6, RZ ;  /* 0x0000000612127c24 */ /* 0x000fe2000f8e02ff */
[C---:B------:R-:W-:Y:S01]  /*ab90*/  ISETP.LT.AND P3, PT, R16.reuse, UR7, !P0 ;  /* 0x0000000710007c0c */ /* 0x040fe2000c761270 */
[----:B------:R-:W-:-:S02]  /*aba0*/  IMAD R16, R16, UR6, RZ ;  /* 0x0000000610107c24 */ /* 0x000fc4000f8e02ff */
[----:B0-----:R-:W-:Y:S01]  /*abb0*/  IMAD R15, R0, UR6, RZ ;  /* 0x00000006000f7c24 */ /* 0x001fe2000f8e02ff */
[-C--:B-1----:R-:W-:Y:S02]  /*abc0*/  IADD3 R8, P1, R18, R44.reuse, RZ ;  /* 0x0000002c12087210 */ /* 0x082fe40007f3e0ff */
[C---:B------:R-:W-:Y:S01]  /*abd0*/  ISETP.LT.AND P5, PT, R19.reuse, UR7, !P0 ;  /* 0x0000000713007c0c */ /* 0x040fe2000c7a1270 */
[----:B------:R-:W-:Y:S01]  /*abe0*/  IMAD R19, R19, UR6, RZ ;  /* 0x0000000613137c24 */ /* 0x000fe2000f8e02ff */
[----:B--2---:R-:W-:Y:S02]  /*abf0*/  IADD3 R10, P2, R16, R44, RZ ;  /* 0x0000002c100a7210 */ /* 0x004fe40007f5e0ff */
[----:B------:R-:W-:Y:S02]  /*ac00*/  LEA.HI.X.SX32 R9, R18, R40, 0x1, P1 ;  /* 0x0000002812097211 */ /* 0x000fe400008f0eff */
[-C--:B------:R-:W-:Y:S01]  /*ac10*/  IADD3 R14, P1, R15, R44.reuse, RZ ;  /* 0x0000002c0f0e7210 */ /* 0x080fe20007f3e0ff */
[----:B------:R-:W-:Y:S01]  /*ac20*/  IMAD R13, R46, UR6, RZ ;  /* 0x000000062e0d7c24 */ /* 0x000fe2000f8e02ff */
[----:B------:R-:W-:-:S02]  /*ac30*/  IADD3 R2, P6, R19, R44, RZ ;  /* 0x0000002c13027210 */ /* 0x000fc40007fde0ff */
[-C--:B------:R-:W-:Y:S02]  /*ac40*/  LEA.HI.X.SX32 R11, R16, R40.reuse, 0x1, P2 ;  /* 0x00000028100b7211 */ /* 0x080fe400010f0eff */
[----:B------:R-:W-:Y:S02]  /*ac50*/  ISETP.LT.AND P2, PT, R46, UR7, !P0 ;  /* 0x000000072e007c0c */ /* 0x000fe4000c741270 */
[-C--:B------:R-:W-:Y:S02]  /*ac60*/  LEA.HI.X.SX32 R15, R15, R40.reuse, 0x1, P1 ;  /* 0x000000280f0f7211 */ /* 0x080fe400008f0eff */
[----:B------:R-:W-:Y:S02]  /*ac70*/  ISETP.LT.AND P1, PT, R0, UR7, !P0 ;  /* 0x0000000700007c0c */ /* 0x000fe4000c721270 */
[----:B------:R-:W-:Y:S02]  /*ac80*/  ISETP.LT.AND P0, PT, R17, UR7, !P0 ;  /* 0x0000000711007c0c */ /* 0x000fe4000c701270 */
[----:B------:R-:W-:-:S02]  /*ac90*/  LEA.HI.X.SX32 R3, R19, R40, 0x1, P6 ;  /* 0x0000002813037211 */ /* 0x000fc400030f0eff */
[----:B------:R-:W-:Y:S02]  /*aca0*/  IADD3 R12, P6, R13, R44, RZ ;  /* 0x0000002c0d0c7210 */ /* 0x000fe40007fde0ff */
[----:B------:R-:W-:Y:S02]  /*acb0*/  PRMT R25, R6, 0x7772, RZ ;  /* 0x0000777206197816 */ /* 0x000fe400000000ff */
[----:B------:R-:W-:Y:S01]  /*acc0*/  PRMT R23, R7, 0x7772, RZ ;  /* 0x0000777207177816 */ /* 0x000fe200000000ff */
[----:B------:R-:W-:Y:S01]  /*acd0*/  IMAD R20, R17, UR6, RZ ;  /* 0x0000000611147c24 */ /* 0x000fe2000f8e02ff */
[----:B------:R-:W-:Y:S02]  /*ace0*/  PRMT R21, R4, 0x7773, RZ ;  /* 0x0000777304157816 */ /* 0x000fe400000000ff */
[----:B------:R-:W-:Y:S02]  /*acf0*/  LEA.HI.X.SX32 R13, R13, R40, 0x1, P6 ;  /* 0x000000280d0d7211 */ /* 0x000fe400030f0eff */
[----:B------:R-:W-:Y:S01]  /*ad00*/  PRMT R19, R5, 0x7773, RZ ;  /* 0x0000777305137816 */ /* 0x000fe200000000ff */
[----:B------:R0:W-:Y:S01]  /*ad10*/  @P5 STG.E.U8 desc[UR40][R2.64], R25 ;  /* 0x0000001902005986 */ /* 0x0001e2000c101128 */
[----:B------:R-:W-:-:S03]  /*ad20*/  PRMT R5, R6, 0x7773, RZ ;  /* 0x0000777306057816 */ /* 0x000fc600000000ff */
[----:B------:R0:W-:Y:S01]  /*ad30*/  @P4 STG.E.U8 desc[UR40][R8.64], R23 ;  /* 0x0000001708004986 */ /* 0x0001e2000c101128 */
[----:B------:R-:W-:-:S03]  /*ad40*/  IADD3 R16, P6, R20, R44, RZ ;  /* 0x0000002c14107210 */ /* 0x000fc60007fde0ff */
[----:B------:R0:W-:Y:S04]  /*ad50*/  @P3 STG.E.U8 desc[UR40][R10.64], R21 ;  /* 0x000000150a003986 */ /* 0x0001e8000c101128 */
[----:B------:R0:W-:Y:S01]  /*ad60*/  @P2 STG.E.U8 desc[UR40][R12.64], R19 ;  /* 0x000000130c002986 */ /* 0x0001e2000c101128 */
[----:B------:R-:W-:-:S03]  /*ad70*/  LEA.HI.X.SX32 R17, R20, R40, 0x1, P6 ;  /* 0x0000002814117211 */ /* 0x000fc600030f0eff */
[----:B------:R0:W-:Y:S01]  /*ad80*/  @P1 STG.E.U8 desc[UR40][R14.64], R5 ;  /* 0x000000050e001986 */ /* 0x0001e2000c101128 */
[----:B------:R-:W-:Y:S01]  /*ad90*/  PRMT R7, R7, 0x7773, RZ ;  /* 0x0000777307077816 */ /* 0x000fe200000000ff */
[----:B------:R-:W-:Y:S06]  /*ada0*/  @!P0 EXIT ;  /* 0x000000000000894d */ /* 0x000fec0003800000 */
[----:B------:R-:W-:Y:S01]  /*adb0*/  STG.E.U8 desc[UR40][R16.64], R7 ;  /* 0x0000000710007986 */ /* 0x000fe2000c101128 */
[----:B------:R-:W-:Y:S05]  /*adc0*/  EXIT ;  /* 0x000000000000794d */ /* 0x000fea0003800000 */
.L_x_3:
[----:B------:R-:W-:-:S00]  /*add0*/  BRA `(.L_x_3) ;  /* 0xfffffffc00fc7947 */ /* 0x000fc0000383ffff */
[----:B------:R-:W-:-:S00]  /*ade0*/  NOP ;  /* 0x0000000000007918 */ /* 0x000fc00000000000 */
        /* <DEDUP_REMOVED lines=9> */
.L_x_4:


//--------------------- .nv.shared.matmul_kernel  --------------------------
	.section	.nv.shared.matmul_kernel,"aw",@nobits
	.sectionflags	@""
	.align	16
	.zero		1024


//--------------------- .nv.shared.reserved.0     --------------------------
	.section	.nv.shared.reserved.0,"aw",@nobits
	.weak		__nv_reservedSMEM_offset_0_alias
	.size		__nv_reservedSMEM_offset_0_alias, 0, 0
	.other		__nv_reservedSMEM_offset_0_alias,@"STO_CUDA_RESERVED_SHARED STV_DEFAULT"
__nv_reservedSMEM_offset_0_alias:
	.zero		0


//--------------------- .nv.constant0.matmul_kernel --------------------------
	.section	.nv.constant0.matmul_kernel,"a",@progbits
	.sectionflags	@""
	.align	4
.nv.constant0.matmul_kernel:
	.zero		608


//--------------------- SYMBOLS --------------------------

	.type		.nv.reservedSmem.offset0,@object
	.size		.nv.reservedSmem.offset0,0x4
